// auto-generated by cutlass_sweep.gemm — config: {"arch": "sm_100", "cluster_m": 2, "cluster_n": 1, "dtype": "fp16", "dtype_b": "fp16", "layout": "nt", "stages": 0, "tile_k": 64, "tile_m": 128, "tile_n": 192}
#include "cutlass/cutlass.h"
#include "cutlass/gemm/collective/collective_builder.hpp"
#include "cutlass/gemm/device/gemm_universal_adapter.h"
#include "cutlass/gemm/kernel/gemm_universal.hpp"
#include "cutlass/epilogue/collective/collective_builder.hpp"

using ElemA = cutlass::half_t;
using ElemB = cutlass::half_t;
using ElemCD = cutlass::half_t;
using Acc  = float;
using TileShape    = cute::Shape<cute::_128, cute::_192, cute::_64>;
using ClusterShape = cute::Shape<cute::_2, cute::_1, cute::_1>;

using CollectiveEpilogue = typename cutlass::epilogue::collective::CollectiveBuilder<
    cutlass::arch::Sm100, cutlass::arch::OpClassTensorOp,
    TileShape, ClusterShape,
    cutlass::epilogue::collective::EpilogueTileAuto,
    Acc, Acc,
    ElemCD, cutlass::layout::RowMajor, 128 / cutlass::sizeof_bits<ElemCD>::value,
    ElemCD, cutlass::layout::RowMajor, 128 / cutlass::sizeof_bits<ElemCD>::value,
    cutlass::epilogue::collective::EpilogueScheduleAuto
  >::CollectiveOp;

using CollectiveMainloop = typename cutlass::gemm::collective::CollectiveBuilder<
    cutlass::arch::Sm100, cutlass::arch::OpClassTensorOp,
    ElemA, cutlass::layout::RowMajor, 128 / cutlass::sizeof_bits<ElemA>::value,
    ElemB, cutlass::layout::ColumnMajor, 128 / cutlass::sizeof_bits<ElemB>::value,
    Acc,
    TileShape, ClusterShape,
    cutlass::gemm::collective::StageCountAutoCarveout<static_cast<int>(sizeof(typename CollectiveEpilogue::SharedStorage))>,
    cutlass::gemm::collective::KernelScheduleAuto
  >::CollectiveOp;

using GemmKernel = cutlass::gemm::kernel::GemmUniversal<
    cute::Shape<int,int,int,int>,
    CollectiveMainloop,
    CollectiveEpilogue
>;
using Gemm = cutlass::gemm::device::GemmUniversalAdapter<GemmKernel>;

// Force the device kernel symbol into the cubin without needing a host main.
auto* _anchor = &cutlass::device_kernel<GemmKernel>;


// ===== COMPILED SASS (sm_100a) =====

	.target	sm_100a

	.elftype	@"ET_EXEC"


//--------------------- .note.nv.tkinfo           --------------------------
	.section	.note.nv.tkinfo,"",@"SHT_NOTE"
	.sectionflags	@"SHF_NOTE_NV_TKINFO"
	.tkinfo
        /*0018*/ 	.word	0x00000002
        /*0030*/ 	.string	""
        /*0030*/ 	.string	"ptxas"
        /*0030*/ 	.string	"Cuda compilation tools, release 13.0, V13.0.88"
        /*0030*/ 	.string	"Build cuda_13.0.r13.0/compiler.36424714_0"
        /*0030*/ 	.string	"-arch sm_100a -m 64 "



//--------------------- .note.nv.cuinfo           --------------------------
	.section	.note.nv.cuinfo,"",@"SHT_NOTE"
	.sectionflags	@"SHF_NOTE_NV_CUINFO"
        /*0018*/ 	.short	0x0002
        /*001a*/ 	.short	0x0064
        /*001c*/ 	.short	0x0082
	.zero		2


//--------------------- .nv.info                  --------------------------
	.section	.nv.info,"",@"SHT_CUDA_INFO"
	.align	4


	//----- nvinfo : EIATTR_REGCOUNT
	.align		4
        /*0000*/ 	.byte	0x04, 0x2f
        /*0002*/ 	.short	(.L_19 - .L_18)
	.align		4
.L_18:
        /*0004*/ 	.word	index@(_ZN7cutlass13device_kernelINS_4gemm6kernel13GemmUniversalIN4cute5tupleIJiiiiEEENS1_10collective13CollectiveMmaINS1_35MainloopSm100TmaUmmaWarpSpecializedILi10ELi2ELi4ENS5_IJNS4_1CILi2EEENSA_ILi1EEESC_EEEEENS5_IJNSA_ILi128EEENSA_ILi192EEENSA_ILi64EEEEEENS_6half_tENS5_IJlSC_lEEESJ_SK_NS4_8TiledMMAINS4_8MMA_AtomIJNS4_26SM100_MMA_F16BF16_2x1SM_SSISJ_SJ_fLi128ELi192ELNS4_4UMMA5MajorE0ELSP_0ELNSO_7ScaleInE0ELSQ_0EEEEEENS4_6LayoutINS5_IJSC_SC_SC_EEENS5_IJNSA_ILi0EEESV_SV_EEEEENS5_IJNS4_10UnderscoreESY_SY_EEEEENS4_18SM100_TMA_2SM_LOADENS4_14ComposedLayoutINS4_7SwizzleILi3ELi4ELi3EEENS4_18smem_ptr_flag_bitsILi16EEENST_INS5_IJNSA_ILi8EEESH_EEENS5_IJSH_SC_EEEEEEEvNS4_8identityES11_S1B_vS1C_EENS_8epilogue10collective18CollectiveEpilogueINS1E_23Sm100TmaWarpSpecializedILi3ELi2ELi32ELb1ELb0EEEJNS5_IJSH_SG_SH_EEENS5_IJNST_ISH_SC_EENST_INS5_IJNSA_ILi32EEESB_EEENS5_IJSC_NSA_ILi96EEEEEEEEEEESJ_SK_SJ_SK_NS1E_6fusion15FusionCallbacksIS1I_NS1R_17LinearCombinationISJ_fSJ_fLNS_15FloatRoundStyleE2EEES1J_S1Q_JEEENS4_5SM1004TMEM4LOAD26SM100_TMEM_LOAD_32dp32b32xENS4_13SM90_TMA_LOADENS12_INS13_ILi2ELi4ELi3EEES16_NST_INS5_IJS17_S1L_EEENS5_IJS1L_SC_EEEEEEENS4_39AutoVectorizingCopyWithAssumedAlignmentILi128EEENS4_14SM90_TMA_STOREES26_S28_S28_EEEvvEEEEvNT_6ParamsE)
        /*0008*/ 	.word	0x00000073


	//----- nvinfo : EIATTR_FRAME_SIZE
	.align		4
.L_19:
        /*000c*/ 	.byte	0x04, 0x11
        /*000e*/ 	.short	(.L_21 - .L_20)
	.align		4
.L_20:
        /*0010*/ 	.word	index@($__internal_2_$__cuda_sm10x_tcgen05_guardrail_trap_unallocated_columns_being_dealloced)
        /*0014*/ 	.word	0x00000000


	//----- nvinfo : EIATTR_FRAME_SIZE
	.align		4
.L_21:
        /*0018*/ 	.byte	0x04, 0x11
        /*001a*/ 	.short	(.L_23 - .L_22)
	.align		4
.L_22:
        /*001c*/ 	.word	index@($__internal_1_$__cuda_sm10x_tcgen05_guardrail_trap_phase_invalid_during_alloc)
        /*0020*/ 	.word	0x00000000


	//----- nvinfo : EIATTR_FRAME_SIZE
	.align		4
.L_23:
        /*0024*/ 	.byte	0x04, 0x11
        /*0026*/ 	.short	(.L_25 - .L_24)
	.align		4
.L_24:
        /*0028*/ 	.word	index@($__internal_0_$__cuda_sm10x_tcgen05_guardrail_trap_col_being_dealloced_not_returned_by_alloc)
        /*002c*/ 	.word	0x00000000


	//----- nvinfo : EIATTR_FRAME_SIZE
	.align		4
.L_25:
        /*0030*/ 	.byte	0x04, 0x11
        /*0032*/ 	.short	(.L_27 - .L_26)
	.align		4
.L_26:
        /*0034*/ 	.word	index@(_ZN7cutlass13device_kernelINS_4gemm6kernel13GemmUniversalIN4cute5tupleIJiiiiEEENS1_10collective13CollectiveMmaINS1_35MainloopSm100TmaUmmaWarpSpecializedILi10ELi2ELi4ENS5_IJNS4_1CILi2EEENSA_ILi1EEESC_EEEEENS5_IJNSA_ILi128EEENSA_ILi192EEENSA_ILi64EEEEEENS_6half_tENS5_IJlSC_lEEESJ_SK_NS4_8TiledMMAINS4_8MMA_AtomIJNS4_26SM100_MMA_F16BF16_2x1SM_SSISJ_SJ_fLi128ELi192ELNS4_4UMMA5MajorE0ELSP_0ELNSO_7ScaleInE0ELSQ_0EEEEEENS4_6LayoutINS5_IJSC_SC_SC_EEENS5_IJNSA_ILi0EEESV_SV_EEEEENS5_IJNS4_10UnderscoreESY_SY_EEEEENS4_18SM100_TMA_2SM_LOADENS4_14ComposedLayoutINS4_7SwizzleILi3ELi4ELi3EEENS4_18smem_ptr_flag_bitsILi16EEENST_INS5_IJNSA_ILi8EEESH_EEENS5_IJSH_SC_EEEEEEEvNS4_8identityES11_S1B_vS1C_EENS_8epilogue10collective18CollectiveEpilogueINS1E_23Sm100TmaWarpSpecializedILi3ELi2ELi32ELb1ELb0EEEJNS5_IJSH_SG_SH_EEENS5_IJNST_ISH_SC_EENST_INS5_IJNSA_ILi32EEESB_EEENS5_IJSC_NSA_ILi96EEEEEEEEEEESJ_SK_SJ_SK_NS1E_6fusion15FusionCallbacksIS1I_NS1R_17LinearCombinationISJ_fSJ_fLNS_15FloatRoundStyleE2EEES1J_S1Q_JEEENS4_5SM1004TMEM4LOAD26SM100_TMEM_LOAD_32dp32b32xENS4_13SM90_TMA_LOADENS12_INS13_ILi2ELi4ELi3EEES16_NST_INS5_IJS17_S1L_EEENS5_IJS1L_SC_EEEEEEENS4_39AutoVectorizingCopyWithAssumedAlignmentILi128EEENS4_14SM90_TMA_STOREES26_S28_S28_EEEvvEEEEvNT_6ParamsE)
        /*0038*/ 	.word	0x00000000


	//----- nvinfo : EIATTR_MIN_STACK_SIZE
	.align		4
.L_27:
        /*003c*/ 	.byte	0x04, 0x12
        /*003e*/ 	.short	(.L_29 - .L_28)
	.align		4
.L_28:
        /*0040*/ 	.word	index@(_ZN7cutlass13device_kernelINS_4gemm6kernel13GemmUniversalIN4cute5tupleIJiiiiEEENS1_10collective13CollectiveMmaINS1_35MainloopSm100TmaUmmaWarpSpecializedILi10ELi2ELi4ENS5_IJNS4_1CILi2EEENSA_ILi1EEESC_EEEEENS5_IJNSA_ILi128EEENSA_ILi192EEENSA_ILi64EEEEEENS_6half_tENS5_IJlSC_lEEESJ_SK_NS4_8TiledMMAINS4_8MMA_AtomIJNS4_26SM100_MMA_F16BF16_2x1SM_SSISJ_SJ_fLi128ELi192ELNS4_4UMMA5MajorE0ELSP_0ELNSO_7ScaleInE0ELSQ_0EEEEEENS4_6LayoutINS5_IJSC_SC_SC_EEENS5_IJNSA_ILi0EEESV_SV_EEEEENS5_IJNS4_10UnderscoreESY_SY_EEEEENS4_18SM100_TMA_2SM_LOADENS4_14ComposedLayoutINS4_7SwizzleILi3ELi4ELi3EEENS4_18smem_ptr_flag_bitsILi16EEENST_INS5_IJNSA_ILi8EEESH_EEENS5_IJSH_SC_EEEEEEEvNS4_8identityES11_S1B_vS1C_EENS_8epilogue10collective18CollectiveEpilogueINS1E_23Sm100TmaWarpSpecializedILi3ELi2ELi32ELb1ELb0EEEJNS5_IJSH_SG_SH_EEENS5_IJNST_ISH_SC_EENST_INS5_IJNSA_ILi32EEESB_EEENS5_IJSC_NSA_ILi96EEEEEEEEEEESJ_SK_SJ_SK_NS1E_6fusion15FusionCallbacksIS1I_NS1R_17LinearCombinationISJ_fSJ_fLNS_15FloatRoundStyleE2EEES1J_S1Q_JEEENS4_5SM1004TMEM4LOAD26SM100_TMEM_LOAD_32dp32b32xENS4_13SM90_TMA_LOADENS12_INS13_ILi2ELi4ELi3EEES16_NST_INS5_IJS17_S1L_EEENS5_IJS1L_SC_EEEEEEENS4_39AutoVectorizingCopyWithAssumedAlignmentILi128EEENS4_14SM90_TMA_STOREES26_S28_S28_EEEvvEEEEvNT_6ParamsE)
        /*0044*/ 	.word	0x00000000
.L_29:


//--------------------- .nv.compat                --------------------------
	.section	.nv.compat,"",@"SHT_CUDA_COMPAT_INFO"
	.align	4
        /*0000*/ 	.byte	0x02, 0x09, 0x01, 0x00, 0x02, 0x02, 0x02, 0x00, 0x02, 0x05, 0x05, 0x00, 0x03, 0x07, 0x01, 0x01
        /*0010*/ 	.byte	0x02, 0x03, 0x01, 0x00, 0x02, 0x06, 0x01, 0x00, 0x04, 0x0b, 0x08, 0x00, 0x09, 0x00, 0x00, 0x00
        /*0020*/ 	.byte	0x00, 0x00, 0x00, 0x00


//--------------------- .nv.info._ZN7cutlass13device_kernelINS_4gemm6kernel13GemmUniversalIN4cute5tupleIJiiiiEEENS1_10collective13CollectiveMmaINS1_35MainloopSm100TmaUmmaWarpSpecializedILi10ELi2ELi4ENS5_IJNS4_1CILi2EEENSA_ILi1EEESC_EEEEENS5_IJNSA_ILi128EEENSA_ILi192EEENSA_ILi64EEEEEENS_6half_tENS5_IJlSC_lEEESJ_SK_NS4_8TiledMMAINS4_8MMA_AtomIJNS4_26SM100_MMA_F16BF16_2x1SM_SSISJ_SJ_fLi128ELi192ELNS4_4UMMA5MajorE0ELSP_0ELNSO_7ScaleInE0ELSQ_0EEEEEENS4_6LayoutINS5_IJSC_SC_SC_EEENS5_IJNSA_ILi0EEESV_SV_EEEEENS5_IJNS4_10UnderscoreESY_SY_EEEEENS4_18SM100_TMA_2SM_LOADENS4_14ComposedLayoutINS4_7SwizzleILi3ELi4ELi3EEENS4_18smem_ptr_flag_bitsILi16EEENST_INS5_IJNSA_ILi8EEESH_EEENS5_IJSH_SC_EEEEEEEvNS4_8identityES11_S1B_vS1C_EENS_8epilogue10collective18CollectiveEpilogueINS1E_23Sm100TmaWarpSpecializedILi3ELi2ELi32ELb1ELb0EEEJNS5_IJSH_SG_SH_EEENS5_IJNST_ISH_SC_EENST_INS5_IJNSA_ILi32EEESB_EEENS5_IJSC_NSA_ILi96EEEEEEEEEEESJ_SK_SJ_SK_NS1E_6fusion15FusionCallbacksIS1I_NS1R_17LinearCombinationISJ_fSJ_fLNS_15FloatRoundStyleE2EEES1J_S1Q_JEEENS4_5SM1004TMEM4LOAD26SM100_TMEM_LOAD_32dp32b32xENS4_13SM90_TMA_LOADENS12_INS13_ILi2ELi4ELi3EEES16_NST_INS5_IJS17_S1L_EEENS5_IJS1L_SC_EEEEEEENS4_39AutoVectorizingCopyWithAssumedAlignmentILi128EEENS4_14SM90_TMA_STOREES26_S28_S28_EEEvvEEEEvNT_6ParamsE --------------------------
	.section	.nv.info._ZN7cutlass13device_kernelINS_4gemm6kernel13GemmUniversalIN4cute5tupleIJiiiiEEENS1_10collective13CollectiveMmaINS1_35MainloopSm100TmaUmmaWarpSpecializedILi10ELi2ELi4ENS5_IJNS4_1CILi2EEENSA_ILi1EEESC_EEEEENS5_IJNSA_ILi128EEENSA_ILi192EEENSA_ILi64EEEEEENS_6half_tENS5_IJlSC_lEEESJ_SK_NS4_8TiledMMAINS4_8MMA_AtomIJNS4_26SM100_MMA_F16BF16_2x1SM_SSISJ_SJ_fLi128ELi192ELNS4_4UMMA5MajorE0ELSP_0ELNSO_7ScaleInE0ELSQ_0EEEEEENS4_6LayoutINS5_IJSC_SC_SC_EEENS5_IJNSA_ILi0EEESV_SV_EEEEENS5_IJNS4_10UnderscoreESY_SY_EEEEENS4_18SM100_TMA_2SM_LOADENS4_14ComposedLayoutINS4_7SwizzleILi3ELi4ELi3EEENS4_18smem_ptr_flag_bitsILi16EEENST_INS5_IJNSA_ILi8EEESH_EEENS5_IJSH_SC_EEEEEEEvNS4_8identityES11_S1B_vS1C_EENS_8epilogue10collective18CollectiveEpilogueINS1E_23Sm100TmaWarpSpecializedILi3ELi2ELi32ELb1ELb0EEEJNS5_IJSH_SG_SH_EEENS5_IJNST_ISH_SC_EENST_INS5_IJNSA_ILi32EEESB_EEENS5_IJSC_NSA_ILi96EEEEEEEEEEESJ_SK_SJ_SK_NS1E_6fusion15FusionCallbacksIS1I_NS1R_17LinearCombinationISJ_fSJ_fLNS_15FloatRoundStyleE2EEES1J_S1Q_JEEENS4_5SM1004TMEM4LOAD26SM100_TMEM_LOAD_32dp32b32xENS4_13SM90_TMA_LOADENS12_INS13_ILi2ELi4ELi3EEES16_NST_INS5_IJS17_S1L_EEENS5_IJS1L_SC_EEEEEEENS4_39AutoVectorizingCopyWithAssumedAlignmentILi128EEENS4_14SM90_TMA_STOREES26_S28_S28_EEEvvEEEEvNT_6ParamsE,"",@"SHT_CUDA_INFO"
	.sectionflags	@""
	.align	4


	//----- nvinfo : EIATTR_CUDA_API_VERSION
	.align		4
        /*0000*/ 	.byte	0x04, 0x37
        /*0002*/ 	.short	(.L_31 - .L_30)
.L_30:
        /*0004*/ 	.word	0x00000082


	//----- nvinfo : EIATTR_KPARAM_INFO
	.align		4
.L_31:
        /*0008*/ 	.byte	0x04, 0x17
        /*000a*/ 	.short	(.L_33 - .L_32)
.L_32:
        /*000c*/ 	.word	0x00000000
        /*0010*/ 	.short	0x0000
        /*0012*/ 	.short	0x0000
        /*0014*/ 	.byte	0x00, 0xf0, 0x01, 0x20


	//----- nvinfo : EIATTR_AT_ENTRY_FRAGMENTS
	.align		4
.L_33:
        /*0018*/ 	.byte	0x04, 0x4f
        /*001a*/ 	.short	(.L_35 - .L_34)


	//   ....[0]....
.L_34:
        /*001c*/ 	.word	0x00000007


	//----- nvinfo : EIATTR_RESERVED_SMEM_USED
	.align		4
.L_35:
        /*0020*/ 	.byte	0x01, 0x41
	.zero		2


	//----- nvinfo : EIATTR_SPARSE_MMA_MASK
	.align		4
        /*0024*/ 	.byte	0x03, 0x50
        /*0026*/ 	.short	0x0000


	//----- nvinfo : EIATTR_TCGEN05_2CTA_USED
	.align		4
        /*0028*/ 	.byte	0x01, 0x52
	.zero		2


	//----- nvinfo : EIATTR_MAXREG_COUNT
	.align		4
        /*002c*/ 	.byte	0x03, 0x1b
        /*002e*/ 	.short	0x00ff


	//----- nvinfo : EIATTR_NUM_BARRIERS
	.align		4
        /*0030*/ 	.byte	0x02, 0x4c
        /*0032*/ 	.byte	0x07
	.zero		1


	//----- nvinfo : EIATTR_EXTERNS
	.align		4
        /*0034*/ 	.byte	0x04, 0x0f
        /*0036*/ 	.short	(.L_37 - .L_36)


	//   ....[0]....
	.align		4
.L_36:
        /*0038*/ 	.word	index@(__assertfail)


	//----- nvinfo : EIATTR_MERCURY_ISA_VERSION
	.align		4
.L_37:
        /*003c*/ 	.byte	0x03, 0x5f
        /*003e*/ 	.short	0x0101


	//----- nvinfo : EIATTR_INT_WARP_WIDE_INSTR_OFFSETS
	.align		4
        /*0040*/ 	.byte	0x04, 0x31
        /*0042*/ 	.short	(.L_39 - .L_38)


	//   ....[0]....
.L_38:
        /*0044*/ 	.word	0x00000de0


	//   ....[1]....
        /*0048*/ 	.word	0x00000e80


	//   ....[2]....
        /*004c*/ 	.word	0x000021d0


	//   ....[3]....
        /*0050*/ 	.word	0x00004400


	//   ....[4]....
        /*0054*/ 	.word	0x00004430


	//   ....[5]....
        /*0058*/ 	.word	0x00004480


	//   ....[6]....
        /*005c*/ 	.word	0x00004d90


	//   ....[7]....
        /*0060*/ 	.word	0x00004db0


	//   ....[8]....
        /*0064*/ 	.word	0x00004e90


	//   ....[9]....
        /*0068*/ 	.word	0x00004f50


	//   ....[10]....
        /*006c*/ 	.word	0x00004f70


	//   ....[11]....
        /*0070*/ 	.word	0x00005070


	//   ....[12]....
        /*0074*/ 	.word	0x00005220


	//   ....[13]....
        /*0078*/ 	.word	0x00005230


	//   ....[14]....
        /*007c*/ 	.word	0x000053c0


	//----- nvinfo : EIATTR_COOP_GROUP_MASK_REGIDS
	.align		4
.L_39:
        /*0080*/ 	.byte	0x04, 0x29
        /*0082*/ 	.short	(.L_41 - .L_40)


	//   ....[0]....
.L_40:
        /*0084*/ 	.word	0xffffffff


	//   ....[1]....
        /*0088*/ 	.word	0xffffffff


	//   ....[2]....
        /*008c*/ 	.word	0xffffffff


	//   ....[3]....
        /*0090*/ 	.word	0xffffffff


	//   ....[4]....
        /*0094*/ 	.word	0xffffffff


	//   ....[5]....
        /*0098*/ 	.word	0xffffffff


	//   ....[6]....
        /*009c*/ 	.word	0xffffffff


	//   ....[7]....
        /*00a0*/ 	.word	0xffffffff


	//   ....[8]....
        /*00a4*/ 	.word	0xffffffff


	//   ....[9]....
        /*00a8*/ 	.word	0xffffffff


	//   ....[10]....
        /*00ac*/ 	.word	0xffffffff


	//   ....[11]....
        /*00b0*/ 	.word	0xffffffff


	//   ....[12]....
        /*00b4*/ 	.word	0xffffffff


	//   ....[13]....
        /*00b8*/ 	.word	0xffffffff


	//----- nvinfo : EIATTR_COOP_GROUP_INSTR_OFFSETS
	.align		4
.L_41:
        /*00bc*/ 	.byte	0x04, 0x28
        /*00be*/ 	.short	(.L_43 - .L_42)


	//   ....[0]....
.L_42:
        /*00c0*/ 	.word	0x000000c0


	//   ....[1]....
        /*00c4*/ 	.word	0x00000500


	//   ....[2]....
        /*00c8*/ 	.word	0x00000770


	//   ....[3]....
        /*00cc*/ 	.word	0x000008e0


	//   ....[4]....
        /*00d0*/ 	.word	0x000009d0


	//   ....[5]....
        /*00d4*/ 	.word	0x00000b30


	//   ....[6]....
        /*00d8*/ 	.word	0x00000cc0


	//   ....[7]....
        /*00dc*/ 	.word	0x00000f00


	//   ....[8]....
        /*00e0*/ 	.word	0x000020b0


	//   ....[9]....
        /*00e4*/ 	.word	0x000031f0


	//   ....[10]....
        /*00e8*/ 	.word	0x000036c0


	//   ....[11]....
        /*00ec*/ 	.word	0x000036f0


	//   ....[12]....
        /*00f0*/ 	.word	0x00004320


	//   ....[13]....
        /*00f4*/ 	.word	0x00004520


	//----- nvinfo : EIATTR_VRC_CTA_INIT_COUNT
	.align		4
.L_43:
        /*00f8*/ 	.byte	0x02, 0x4a
        /*00fa*/ 	.byte	0x80
	.zero		1


	//----- nvinfo : EIATTR_SYSCALL_OFFSETS
	.align		4
        /*00fc*/ 	.byte	0x04, 0x46
        /*00fe*/ 	.short	(.L_45 - .L_44)


	//   ....[0]....
.L_44:
        /*0100*/ 	.word	0x00005e90


	//   ....[1]....
        /*0104*/ 	.word	0x00005f80


	//   ....[2]....
        /*0108*/ 	.word	0x000066f0


	//   ....[3]....
        /*010c*/ 	.word	0x000073c0


	//   ....[4]....
        /*0110*/ 	.word	0x00008080


	//----- nvinfo : EIATTR_MBARRIER_INSTR_OFFSETS
	.align		4
.L_45:
        /*0114*/ 	.byte	0x04, 0x39
        /*0116*/ 	.short	(.L_47 - .L_46)


	//   ....[0]....
.L_46:
        /*0118*/ 	.word	0x00000610
        /*011c*/ 	.word	0x000000ff
        /*0120*/ 	.word	0x00000000
        /*0124*/ 	.short	0x0100
        /*0126*/ 	.byte	0x05
	.zero		1


	//   ....[1]....
        /*0128*/ 	.word	0x00000620
        /*012c*/ 	.word	0x000000ff
        /*0130*/ 	.word	0x00000050
        /*0134*/ 	.short	0x0100
        /*0136*/ 	.byte	0x05
	.zero		1


	//   ....[2]....
        /*0138*/ 	.word	0x00000630
        /*013c*/ 	.word	0x000000ff
        /*0140*/ 	.word	0x00000008
        /*0144*/ 	.short	0x0100
        /*0146*/ 	.byte	0x05
	.zero		1


	//   ....[3]....
        /*0148*/ 	.word	0x00000640
        /*014c*/ 	.word	0x000000ff
        /*0150*/ 	.word	0x00000058
        /*0154*/ 	.short	0x0100
        /*0156*/ 	.byte	0x05
	.zero		1


	//   ....[4]....
        /*0158*/ 	.word	0x00000650
        /*015c*/ 	.word	0x000000ff
        /*0160*/ 	.word	0x00000010
        /*0164*/ 	.short	0x0100
        /*0166*/ 	.byte	0x05
	.zero		1


	//   ....[5]....
        /*0168*/ 	.word	0x00000660
        /*016c*/ 	.word	0x000000ff
        /*0170*/ 	.word	0x00000060
        /*0174*/ 	.short	0x0100
        /*0176*/ 	.byte	0x05
	.zero		1


	//   ....[6]....
        /*0178*/ 	.word	0x00000670
        /*017c*/ 	.word	0x000000ff
        /*0180*/ 	.word	0x00000018
        /*0184*/ 	.short	0x0100
        /*0186*/ 	.byte	0x05
	.zero		1


	//   ....[7]....
        /*0188*/ 	.word	0x00000680
        /*018c*/ 	.word	0x000000ff
        /*0190*/ 	.word	0x00000068
        /*0194*/ 	.short	0x0100
        /*0196*/ 	.byte	0x05
	.zero		1


	//   ....[8]....
        /*0198*/ 	.word	0x00000690
        /*019c*/ 	.word	0x000000ff
        /*01a0*/ 	.word	0x00000020
        /*01a4*/ 	.short	0x0100
        /*01a6*/ 	.byte	0x05
	.zero		1


	//   ....[9]....
        /*01a8*/ 	.word	0x000006a0
        /*01ac*/ 	.word	0x000000ff
        /*01b0*/ 	.word	0x00000070
        /*01b4*/ 	.short	0x0100
        /*01b6*/ 	.byte	0x05
	.zero		1


	//   ....[10]....
        /*01b8*/ 	.word	0x000006b0
        /*01bc*/ 	.word	0x000000ff
        /*01c0*/ 	.word	0x00000028
        /*01c4*/ 	.short	0x0100
        /*01c6*/ 	.byte	0x05
	.zero		1


	//   ....[11]....
        /*01c8*/ 	.word	0x000006c0
        /*01cc*/ 	.word	0x000000ff
        /*01d0*/ 	.word	0x00000078
        /*01d4*/ 	.short	0x0100
        /*01d6*/ 	.byte	0x05
	.zero		1


	//   ....[12]....
        /*01d8*/ 	.word	0x000006d0
        /*01dc*/ 	.word	0x000000ff
        /*01e0*/ 	.word	0x00000030
        /*01e4*/ 	.short	0x0100
        /*01e6*/ 	.byte	0x05
	.zero		1


	//   ....[13]....
        /*01e8*/ 	.word	0x000006e0
        /*01ec*/ 	.word	0x000000ff
        /*01f0*/ 	.word	0x00000080
        /*01f4*/ 	.short	0x0100
        /*01f6*/ 	.byte	0x05
	.zero		1


	//   ....[14]....
        /*01f8*/ 	.word	0x000006f0
        /*01fc*/ 	.word	0x000000ff
        /*0200*/ 	.word	0x00000038
        /*0204*/ 	.short	0x0100
        /*0206*/ 	.byte	0x05
	.zero		1


	//   ....[15]....
        /*0208*/ 	.word	0x00000700
        /*020c*/ 	.word	0x000000ff
        /*0210*/ 	.word	0x00000088
        /*0214*/ 	.short	0x0100
        /*0216*/ 	.byte	0x05
	.zero		1


	//   ....[16]....
        /*0218*/ 	.word	0x00000710
        /*021c*/ 	.word	0x000000ff
        /*0220*/ 	.word	0x00000040
        /*0224*/ 	.short	0x0100
        /*0226*/ 	.byte	0x05
	.zero		1


	//   ....[17]....
        /*0228*/ 	.word	0x00000720
        /*022c*/ 	.word	0x000000ff
        /*0230*/ 	.word	0x00000090
        /*0234*/ 	.short	0x0100
        /*0236*/ 	.byte	0x05
	.zero		1


	//   ....[18]....
        /*0238*/ 	.word	0x00000730
        /*023c*/ 	.word	0x000000ff
        /*0240*/ 	.word	0x00000048
        /*0244*/ 	.short	0x0100
        /*0246*/ 	.byte	0x05
	.zero		1


	//   ....[19]....
        /*0248*/ 	.word	0x00000740
        /*024c*/ 	.word	0x000000ff
        /*0250*/ 	.word	0x00000098
        /*0254*/ 	.short	0x0100
        /*0256*/ 	.byte	0x05
	.zero		1


	//   ....[20]....
        /*0258*/ 	.word	0x00000870
        /*025c*/ 	.word	0x000000ff
        /*0260*/ 	.word	0x000000a0
        /*0264*/ 	.short	0x0100
        /*0266*/ 	.byte	0x07
	.zero		1


	//   ....[21]....
        /*0268*/ 	.word	0x00000880
        /*026c*/ 	.word	0x000000ff
        /*0270*/ 	.word	0x000000b8
        /*0274*/ 	.short	0x0100
        /*0276*/ 	.byte	0x07
	.zero		1


	//   ....[22]....
        /*0278*/ 	.word	0x00000890
        /*027c*/ 	.word	0x000000ff
        /*0280*/ 	.word	0x000000a8
        /*0284*/ 	.short	0x0100
        /*0286*/ 	.byte	0x07
	.zero		1


	//   ....[23]....
        /*0288*/ 	.word	0x000008a0
        /*028c*/ 	.word	0x000000ff
        /*0290*/ 	.word	0x000000c0
        /*0294*/ 	.short	0x0100
        /*0296*/ 	.byte	0x07
	.zero		1


	//   ....[24]....
        /*0298*/ 	.word	0x000008b0
        /*029c*/ 	.word	0x000000ff
        /*02a0*/ 	.word	0x000000b0
        /*02a4*/ 	.short	0x0100
        /*02a6*/ 	.byte	0x07
	.zero		1


	//   ....[25]....
        /*02a8*/ 	.word	0x000008c0
        /*02ac*/ 	.word	0x000000ff
        /*02b0*/ 	.word	0x000000c8
        /*02b4*/ 	.short	0x0100
        /*02b6*/ 	.byte	0x07
	.zero		1


	//   ....[26]....
        /*02b8*/ 	.word	0x000009a0
        /*02bc*/ 	.word	0x000000ff
        /*02c0*/ 	.word	0x000000d0
        /*02c4*/ 	.short	0x0100
        /*02c6*/ 	.byte	0x05
	.zero		1


	//   ....[27]....
        /*02c8*/ 	.word	0x000009b0
        /*02cc*/ 	.word	0x000000ff
        /*02d0*/ 	.word	0x000000d8
        /*02d4*/ 	.short	0x0100
        /*02d6*/ 	.byte	0x05
	.zero		1


	//   ....[28]....
        /*02d8*/ 	.word	0x00000ae0
        /*02dc*/ 	.word	0x000000ff
        /*02e0*/ 	.word	0x000000e0
        /*02e4*/ 	.short	0x0100
        /*02e6*/ 	.byte	0x05
	.zero		1


	//   ....[29]....
        /*02e8*/ 	.word	0x00000af0
        /*02ec*/ 	.word	0x000000ff
        /*02f0*/ 	.word	0x000000f0
        /*02f4*/ 	.short	0x0100
        /*02f6*/ 	.byte	0x05
	.zero		1


	//   ....[30]....
        /*02f8*/ 	.word	0x00000b00
        /*02fc*/ 	.word	0x000000ff
        /*0300*/ 	.word	0x000000e8
        /*0304*/ 	.short	0x0100
        /*0306*/ 	.byte	0x05
	.zero		1


	//   ....[31]....
        /*0308*/ 	.word	0x00000b10
        /*030c*/ 	.word	0x000000ff
        /*0310*/ 	.word	0x000000f8
        /*0314*/ 	.short	0x0100
        /*0316*/ 	.byte	0x05
	.zero		1


	//   ....[32]....
        /*0318*/ 	.word	0x00000c30
        /*031c*/ 	.word	0x000000ff
        /*0320*/ 	.word	0x00000100
        /*0324*/ 	.short	0x0100
        /*0326*/ 	.byte	0x07
	.zero		1


	//   ....[33]....
        /*0328*/ 	.word	0x00000c40
        /*032c*/ 	.word	0x000000ff
        /*0330*/ 	.word	0x00000120
        /*0334*/ 	.short	0x0100
        /*0336*/ 	.byte	0x07
	.zero		1


	//   ....[34]....
        /*0338*/ 	.word	0x00000c50
        /*033c*/ 	.word	0x000000ff
        /*0340*/ 	.word	0x00000108
        /*0344*/ 	.short	0x0100
        /*0346*/ 	.byte	0x07
	.zero		1


	//   ....[35]....
        /*0348*/ 	.word	0x00000c60
        /*034c*/ 	.word	0x000000ff
        /*0350*/ 	.word	0x00000128
        /*0354*/ 	.short	0x0100
        /*0356*/ 	.byte	0x07
	.zero		1


	//   ....[36]....
        /*0358*/ 	.word	0x00000c70
        /*035c*/ 	.word	0x000000ff
        /*0360*/ 	.word	0x00000110
        /*0364*/ 	.short	0x0100
        /*0366*/ 	.byte	0x07
	.zero		1


	//   ....[37]....
        /*0368*/ 	.word	0x00000c80
        /*036c*/ 	.word	0x000000ff
        /*0370*/ 	.word	0x00000130
        /*0374*/ 	.short	0x0100
        /*0376*/ 	.byte	0x07
	.zero		1


	//   ....[38]....
        /*0378*/ 	.word	0x00000c90
        /*037c*/ 	.word	0x000000ff
        /*0380*/ 	.word	0x00000118
        /*0384*/ 	.short	0x0100
        /*0386*/ 	.byte	0x07
	.zero		1


	//   ....[39]....
        /*0388*/ 	.word	0x00000ca0
        /*038c*/ 	.word	0x000000ff
        /*0390*/ 	.word	0x00000138
        /*0394*/ 	.short	0x0100
        /*0396*/ 	.byte	0x07
	.zero		1


	//   ....[40]....
        /*0398*/ 	.word	0x00000d90
        /*039c*/ 	.word	0x000000ff
        /*03a0*/ 	.word	0x00000140
        /*03a4*/ 	.short	0x0100
        /*03a6*/ 	.byte	0x05
	.zero		1


	//   ....[41]....
        /*03a8*/ 	.word	0x00000da0
        /*03ac*/ 	.word	0x000000ff
        /*03b0*/ 	.word	0x00000150
        /*03b4*/ 	.short	0x0100
        /*03b6*/ 	.byte	0x05
	.zero		1


	//   ....[42]....
        /*03b8*/ 	.word	0x00000db0
        /*03bc*/ 	.word	0x000000ff
        /*03c0*/ 	.word	0x00000148
        /*03c4*/ 	.short	0x0100
        /*03c6*/ 	.byte	0x05
	.zero		1


	//   ....[43]....
        /*03c8*/ 	.word	0x00000dc0
        /*03cc*/ 	.word	0x000000ff
        /*03d0*/ 	.word	0x00000158
        /*03d4*/ 	.short	0x0100
        /*03d6*/ 	.byte	0x05
	.zero		1


	//   ....[44]....
        /*03d8*/ 	.word	0x00000eb0
        /*03dc*/ 	.word	0x000000ff
        /*03e0*/ 	.word	0x00000160
        /*03e4*/ 	.short	0x0100
        /*03e6*/ 	.byte	0x04
	.zero		1


	//   ....[45]....
        /*03e8*/ 	.word	0x000018b0
        /*03ec*/ 	.word	0x00000002
        /*03f0*/ 	.word	0x00000150
        /*03f4*/ 	.short	0x010a
        /*03f6*/ 	.byte	0xff
	.zero		1


	//   ....[46]....
        /*03f8*/ 	.word	0x000018e0
        /*03fc*/ 	.word	0x00000002
        /*0400*/ 	.word	0x00000140
        /*0404*/ 	.short	0x0101
        /*0406*/ 	.byte	0xff
	.zero		1


	//   ....[47]....
        /*0408*/ 	.word	0x000019c0
        /*040c*/ 	.word	0x000000ff
        /*0410*/ 	.word	0x00000050
        /*0414*/ 	.short	0x010a
        /*0416*/ 	.byte	0x05
	.zero		1


	//   ....[48]....
        /*0418*/ 	.word	0x00001ab0
        /*041c*/ 	.word	0x000000ff
        /*0420*/ 	.word	0x00000050
        /*0424*/ 	.short	0x010a
        /*0426*/ 	.byte	0x21
	.zero		1


	//   ....[49]....
        /*0428*/ 	.word	0x00001c60
        /*042c*/ 	.word	0x000000ff
        /*0430*/ 	.word	0x00000050
        /*0434*/ 	.short	0x010a
        /*0436*/ 	.byte	0x08
	.zero		1


	//   ....[50]....
        /*0438*/ 	.word	0x00001d60
        /*043c*/ 	.word	0x000000ff
        /*0440*/ 	.word	0x000000d8
        /*0444*/ 	.short	0x0101
        /*0446*/ 	.byte	0x04
	.zero		1


	//   ....[51]....
        /*0448*/ 	.word	0x00001d80
        /*044c*/ 	.word	0x000000ff
        /*0450*/ 	.word	0x00000050
        /*0454*/ 	.short	0x010a
        /*0456*/ 	.byte	0x05
	.zero		1


	//   ....[52]....
        /*0458*/ 	.word	0x00001e00
        /*045c*/ 	.word	0x000000ff
        /*0460*/ 	.word	0x00000050
        /*0464*/ 	.short	0x010a
        /*0466*/ 	.byte	0x11
	.zero		1


	//   ....[53]....
        /*0468*/ 	.word	0x00001f90
        /*046c*/ 	.word	0x000000ff
        /*0470*/ 	.word	0x00000050
        /*0474*/ 	.short	0x010a
        /*0476*/ 	.byte	0x08
	.zero		1


	//   ....[54]....
        /*0478*/ 	.word	0x000020e0
        /*047c*/ 	.word	0x00000002
        /*0480*/ 	.word	0x000000e0
        /*0484*/ 	.short	0x010a
        /*0486*/ 	.byte	0xff
	.zero		1


	//   ....[55]....
        /*0488*/ 	.word	0x000021a0
        /*048c*/ 	.word	0x00000002
        /*0490*/ 	.word	0x00000000
        /*0494*/ 	.short	0x0101
        /*0496*/ 	.byte	0xff
	.zero		1


	//   ....[56]....
        /*0498*/ 	.word	0x00002700
        /*049c*/ 	.word	0x000000ff
        /*04a0*/ 	.word	0x00000000
        /*04a4*/ 	.short	0x010a
        /*04a6*/ 	.byte	0x05
	.zero		1


	//   ....[57]....
        /*04a8*/ 	.word	0x00002790
        /*04ac*/ 	.word	0x000000ff
        /*04b0*/ 	.word	0x00000000
        /*04b4*/ 	.short	0x010a
        /*04b6*/ 	.byte	0x05
	.zero		1


	//   ....[58]....
        /*04b8*/ 	.word	0x00002820
        /*04bc*/ 	.word	0x000000ff
        /*04c0*/ 	.word	0x00000000
        /*04c4*/ 	.short	0x010a
        /*04c6*/ 	.byte	0x05
	.zero		1


	//   ....[59]....
        /*04c8*/ 	.word	0x000028b0
        /*04cc*/ 	.word	0x000000ff
        /*04d0*/ 	.word	0x00000000
        /*04d4*/ 	.short	0x010a
        /*04d6*/ 	.byte	0x05
	.zero		1


	//   ....[60]....
        /*04d8*/ 	.word	0x00002940
        /*04dc*/ 	.word	0x000000ff
        /*04e0*/ 	.word	0x00000000
        /*04e4*/ 	.short	0x010a
        /*04e6*/ 	.byte	0x05
	.zero		1


	//   ....[61]....
        /*04e8*/ 	.word	0x000029d0
        /*04ec*/ 	.word	0x000000ff
        /*04f0*/ 	.word	0x00000000
        /*04f4*/ 	.short	0x010a
        /*04f6*/ 	.byte	0x05
	.zero		1


	//   ....[62]....
        /*04f8*/ 	.word	0x00002a60
        /*04fc*/ 	.word	0x000000ff
        /*0500*/ 	.word	0x00000000
        /*0504*/ 	.short	0x010a
        /*0506*/ 	.byte	0x05
	.zero		1


	//   ....[63]....
        /*0508*/ 	.word	0x00002af0
        /*050c*/ 	.word	0x000000ff
        /*0510*/ 	.word	0x00000000
        /*0514*/ 	.short	0x010a
        /*0516*/ 	.byte	0x05
	.zero		1


	//   ....[64]....
        /*0518*/ 	.word	0x00002b80
        /*051c*/ 	.word	0x000000ff
        /*0520*/ 	.word	0x00000000
        /*0524*/ 	.short	0x010a
        /*0526*/ 	.byte	0x05
	.zero		1


	//   ....[65]....
        /*0528*/ 	.word	0x00002c20
        /*052c*/ 	.word	0x00000000
        /*0530*/ 	.word	0x00000000
        /*0534*/ 	.short	0x010a
        /*0536*/ 	.byte	0xff
	.zero		1


	//   ....[66]....
        /*0538*/ 	.word	0x00002d50
        /*053c*/ 	.word	0x00000000
        /*0540*/ 	.word	0x00000140
        /*0544*/ 	.short	0x010a
        /*0546*/ 	.byte	0xff
	.zero		1


	//   ....[67]....
        /*0548*/ 	.word	0x00002dc0
        /*054c*/ 	.word	0x00000000
        /*0550*/ 	.word	0x00000000
        /*0554*/ 	.short	0x0101
        /*0556*/ 	.byte	0xff
	.zero		1


	//   ....[68]....
        /*0558*/ 	.word	0x00002de0
        /*055c*/ 	.word	0x000000ff
        /*0560*/ 	.word	0x000000f0
        /*0564*/ 	.short	0x010a
        /*0566*/ 	.byte	0x05
	.zero		1


	//   ....[69]....
        /*0568*/ 	.word	0x00002f00
        /*056c*/ 	.word	0x00000000
        /*0570*/ 	.word	0x000000e0
        /*0574*/ 	.short	0x010a
        /*0576*/ 	.byte	0xff
	.zero		1


	//   ....[70]....
        /*0578*/ 	.word	0x00003000
        /*057c*/ 	.word	0x00000000
        /*0580*/ 	.word	0x00000000
        /*0584*/ 	.short	0x0101
        /*0586*/ 	.byte	0xff
	.zero		1


	//   ....[71]....
        /*0588*/ 	.word	0x00003090
        /*058c*/ 	.word	0x000000ff
        /*0590*/ 	.word	0x000000f0
        /*0594*/ 	.short	0x0106
        /*0596*/ 	.byte	0x05
	.zero		1


	//   ....[72]....
        /*0598*/ 	.word	0x000030b0
        /*059c*/ 	.word	0x000000ff
        /*05a0*/ 	.word	0x000000f0
        /*05a4*/ 	.short	0x010a
        /*05a6*/ 	.byte	0x05
	.zero		1


	//   ....[73]....
        /*05a8*/ 	.word	0x00003140
        /*05ac*/ 	.word	0x000000ff
        /*05b0*/ 	.word	0x000000f0
        /*05b4*/ 	.short	0x0106
        /*05b6*/ 	.byte	0x04
	.zero		1


	//   ....[74]....
        /*05b8*/ 	.word	0x00003180
        /*05bc*/ 	.word	0x00000000
        /*05c0*/ 	.word	0x000000f0
        /*05c4*/ 	.short	0x010a
        /*05c6*/ 	.byte	0xff
	.zero		1


	//   ....[75]....
        /*05c8*/ 	.word	0x000033c0
        /*05cc*/ 	.word	0x000000ff
        /*05d0*/ 	.word	0x00000008
        /*05d4*/ 	.short	0x010a
        /*05d6*/ 	.byte	0x04
	.zero		1


	//   ....[76]....
        /*05d8*/ 	.word	0x000033e0
        /*05dc*/ 	.word	0x000000ff
        /*05e0*/ 	.word	0x00000008
        /*05e4*/ 	.short	0x010a
        /*05e6*/ 	.byte	0x04
	.zero		1


	//   ....[77]....
        /*05e8*/ 	.word	0x00003570
        /*05ec*/ 	.word	0x000000ff
        /*05f0*/ 	.word	0x00000008
        /*05f4*/ 	.short	0x010a
        /*05f6*/ 	.byte	0x04
	.zero		1


	//   ....[78]....
        /*05f8*/ 	.word	0x00003590
        /*05fc*/ 	.word	0x000000ff
        /*0600*/ 	.word	0x00000008
        /*0604*/ 	.short	0x010a
        /*0606*/ 	.byte	0x04
	.zero		1


	//   ....[79]....
        /*0608*/ 	.word	0x00003650
        /*060c*/ 	.word	0x000000ff
        /*0610*/ 	.word	0x00000000
        /*0614*/ 	.short	0x0101
        /*0616*/ 	.byte	0x05
	.zero		1


	//   ....[80]....
        /*0618*/ 	.word	0x00003990
        /*061c*/ 	.word	0x00000000
        /*0620*/ 	.word	0x000000e0
        /*0624*/ 	.short	0x010a
        /*0626*/ 	.byte	0xff
	.zero		1


	//   ....[81]....
        /*0628*/ 	.word	0x00003a50
        /*062c*/ 	.word	0x00000000
        /*0630*/ 	.word	0x00000000
        /*0634*/ 	.short	0x0101
        /*0636*/ 	.byte	0xff
	.zero		1


	//   ....[82]....
        /*0638*/ 	.word	0x00003b10
        /*063c*/ 	.word	0x000000ff
        /*0640*/ 	.word	0x00000000
        /*0644*/ 	.short	0x010a
        /*0646*/ 	.byte	0x05
	.zero		1


	//   ....[83]....
        /*0648*/ 	.word	0x00003b20
        /*064c*/ 	.word	0x000000ff
        /*0650*/ 	.word	0x00000120
        /*0654*/ 	.short	0x010a
        /*0656*/ 	.byte	0x13
	.zero		1


	//   ....[84]....
        /*0658*/ 	.word	0x00003bd0
        /*065c*/ 	.word	0x000000ff
        /*0660*/ 	.word	0x00000000
        /*0664*/ 	.short	0x010a
        /*0666*/ 	.byte	0x07
	.zero		1


	//   ....[85]....
        /*0668*/ 	.word	0x00003d00
        /*066c*/ 	.word	0x000000ff
        /*0670*/ 	.word	0x00000000
        /*0674*/ 	.short	0x010a
        /*0676*/ 	.byte	0x1a
	.zero		1


	//   ....[86]....
        /*0678*/ 	.word	0x00004000
        /*067c*/ 	.word	0x000000ff
        /*0680*/ 	.word	0x00000000
        /*0684*/ 	.short	0x010a
        /*0686*/ 	.byte	0x06
	.zero		1


	//   ....[87]....
        /*0688*/ 	.word	0x00004090
        /*068c*/ 	.word	0x000000ff
        /*0690*/ 	.word	0x00000000
        /*0694*/ 	.short	0x010a
        /*0696*/ 	.byte	0x06
	.zero		1


	//   ....[88]....
        /*0698*/ 	.word	0x00004120
        /*069c*/ 	.word	0x000000ff
        /*06a0*/ 	.word	0x00000000
        /*06a4*/ 	.short	0x010a
        /*06a6*/ 	.byte	0x06
	.zero		1


	//   ....[89]....
        /*06a8*/ 	.word	0x000041c0
        /*06ac*/ 	.word	0x00000000
        /*06b0*/ 	.word	0x00000000
        /*06b4*/ 	.short	0x010a
        /*06b6*/ 	.byte	0xff
	.zero		1


	//   ....[90]....
        /*06b8*/ 	.word	0x00004200
        /*06bc*/ 	.word	0x00000000
        /*06c0*/ 	.word	0x00000000
        /*06c4*/ 	.short	0x010a
        /*06c6*/ 	.byte	0xff
	.zero		1


	//   ....[91]....
        /*06c8*/ 	.word	0x00004270
        /*06cc*/ 	.word	0x000000ff
        /*06d0*/ 	.word	0x00000000
        /*06d4*/ 	.short	0x0101
        /*06d6*/ 	.byte	0x05
	.zero		1


	//   ....[92]....
        /*06d8*/ 	.word	0x000042b0
        /*06dc*/ 	.word	0x000000ff
        /*06e0*/ 	.word	0x00000160
        /*06e4*/ 	.short	0x010a
        /*06e6*/ 	.byte	0x0b
	.zero		1


	//   ....[93]....
        /*06e8*/ 	.word	0x00004310
        /*06ec*/ 	.word	0x000000ff
        /*06f0*/ 	.word	0x00000000
        /*06f4*/ 	.short	0x0101
        /*06f6*/ 	.byte	0x05
	.zero		1


	//   ....[94]....
        /*06f8*/ 	.word	0x00004740
        /*06fc*/ 	.word	0x00000000
        /*0700*/ 	.word	0x000000e0
        /*0704*/ 	.short	0x010a
        /*0706*/ 	.byte	0xff
	.zero		1


	//   ....[95]....
        /*0708*/ 	.word	0x00004800
        /*070c*/ 	.word	0x00000000
        /*0710*/ 	.word	0x00000000
        /*0714*/ 	.short	0x0101
        /*0716*/ 	.byte	0xff
	.zero		1


	//   ....[96]....
        /*0718*/ 	.word	0x00004b20
        /*071c*/ 	.word	0x000000ff
        /*0720*/ 	.word	0x000000d8
        /*0724*/ 	.short	0x010a
        /*0726*/ 	.byte	0x07
	.zero		1


	//   ....[97]....
        /*0728*/ 	.word	0x00004d10
        /*072c*/ 	.word	0x000000ff
        /*0730*/ 	.word	0x000000b8
        /*0734*/ 	.short	0x010a
        /*0736*/ 	.byte	0x07
	.zero		1


	//   ....[98]....
        /*0738*/ 	.word	0x00004ef0
        /*073c*/ 	.word	0x000000ff
        /*0740*/ 	.word	0x000000a0
        /*0744*/ 	.short	0x010b
        /*0746*/ 	.byte	0x07
	.zero		1


	//   ....[99]....
        /*0748*/ 	.word	0x00004f00
        /*074c*/ 	.word	0x000000ff
        /*0750*/ 	.word	0x00000000
        /*0754*/ 	.short	0x0101
        /*0756*/ 	.byte	0x0e
	.zero		1


	//   ....[100]....
        /*0758*/ 	.word	0x00004f10
        /*075c*/ 	.word	0x000000ff
        /*0760*/ 	.word	0x000000c0
        /*0764*/ 	.short	0x010a
        /*0766*/ 	.byte	0x07
	.zero		1


	//   ....[101]....
        /*0768*/ 	.word	0x00005100
        /*076c*/ 	.word	0x000000ff
        /*0770*/ 	.word	0x000000a8
        /*0774*/ 	.short	0x010b
        /*0776*/ 	.byte	0x07
	.zero		1


	//   ....[102]....
        /*0778*/ 	.word	0x00005170
        /*077c*/ 	.word	0x000000ff
        /*0780*/ 	.word	0x00000000
        /*0784*/ 	.short	0x0101
        /*0786*/ 	.byte	0x0e
	.zero		1


	//   ....[103]....
        /*0788*/ 	.word	0x00005180
        /*078c*/ 	.word	0x000000ff
        /*0790*/ 	.word	0x000000c8
        /*0794*/ 	.short	0x010a
        /*0796*/ 	.byte	0x07
	.zero		1


	//   ....[104]....
        /*0798*/ 	.word	0x00005420
        /*079c*/ 	.word	0x000000ff
        /*07a0*/ 	.word	0x000000b0
        /*07a4*/ 	.short	0x010b
        /*07a6*/ 	.byte	0x07
	.zero		1


	//   ....[105]....
        /*07a8*/ 	.word	0x00005440
        /*07ac*/ 	.word	0x000000ff
        /*07b0*/ 	.word	0x00000000
        /*07b4*/ 	.short	0x0101
        /*07b6*/ 	.byte	0x0d
	.zero		1


	//   ....[106]....
        /*07b8*/ 	.word	0x00005470
        /*07bc*/ 	.word	0x000000ff
        /*07c0*/ 	.word	0x000000b8
        /*07c4*/ 	.short	0x010a
        /*07c6*/ 	.byte	0x07
	.zero		1


	//   ....[107]....
        /*07c8*/ 	.word	0x00005490
        /*07cc*/ 	.word	0x000000ff
        /*07d0*/ 	.word	0x000000c0
        /*07d4*/ 	.short	0x010a
        /*07d6*/ 	.byte	0x07
	.zero		1


	//   ....[108]....
        /*07d8*/ 	.word	0x000054d0
        /*07dc*/ 	.word	0x00000000
        /*07e0*/ 	.word	0x000000c8
        /*07e4*/ 	.short	0x010a
        /*07e6*/ 	.byte	0xff
	.zero		1


	//   ....[109]....
        /*07e8*/ 	.word	0x00005850
        /*07ec*/ 	.word	0x00000000
        /*07f0*/ 	.word	0x000000e0
        /*07f4*/ 	.short	0x010a
        /*07f6*/ 	.byte	0xff
	.zero		1


	//   ....[110]....
        /*07f8*/ 	.word	0x00005960
        /*07fc*/ 	.word	0x00000000
        /*0800*/ 	.word	0x00000000
        /*0804*/ 	.short	0x0101
        /*0806*/ 	.byte	0xff
	.zero		1


	//   ....[111]....
        /*0808*/ 	.word	0x000063b0
        /*080c*/ 	.word	0x000000ff
        /*0810*/ 	.word	0x000000a0
        /*0814*/ 	.short	0x010a
        /*0816*/ 	.byte	0x30
	.zero		1


	//   ....[112]....
        /*0818*/ 	.word	0x000063f0
        /*081c*/ 	.word	0x00000070
        /*0820*/ 	.word	0x00000100
        /*0824*/ 	.short	0x010a
        /*0826*/ 	.byte	0xff
	.zero		1


	//   ....[113]....
        /*0828*/ 	.word	0x000064e0
        /*082c*/ 	.word	0x000000ff
        /*0830*/ 	.word	0x000000a0
        /*0834*/ 	.short	0x010a
        /*0836*/ 	.byte	0x30
	.zero		1


	//   ....[114]....
        /*0838*/ 	.word	0x000065d0
        /*083c*/ 	.word	0x00000070
        /*0840*/ 	.word	0x00000100
        /*0844*/ 	.short	0x010a
        /*0846*/ 	.byte	0xff
	.zero		1


	//   ....[115]....
        /*0848*/ 	.word	0x000070f0
        /*084c*/ 	.word	0x00000000
        /*0850*/ 	.word	0x00000000
        /*0854*/ 	.short	0x0101
        /*0856*/ 	.byte	0xff
	.zero		1


	//   ....[116]....
        /*0858*/ 	.word	0x00007100
        /*085c*/ 	.word	0x00000002
        /*0860*/ 	.word	0x000000a0
        /*0864*/ 	.short	0x010a
        /*0866*/ 	.byte	0xff
	.zero		1


	//   ....[117]....
        /*0868*/ 	.word	0x000071e0
        /*086c*/ 	.word	0x00000002
        /*0870*/ 	.word	0x000000a0
        /*0874*/ 	.short	0x010a
        /*0876*/ 	.byte	0xff
	.zero		1


	//   ....[118]....
        /*0878*/ 	.word	0x00007db0
        /*087c*/ 	.word	0x00000000
        /*0880*/ 	.word	0x00000000
        /*0884*/ 	.short	0x0101
        /*0886*/ 	.byte	0xff
	.zero		1


	//   ....[119]....
        /*0888*/ 	.word	0x00007dc0
        /*088c*/ 	.word	0x00000004
        /*0890*/ 	.word	0x000000a0
        /*0894*/ 	.short	0x010a
        /*0896*/ 	.byte	0xff
	.zero		1


	//   ....[120]....
        /*0898*/ 	.word	0x00007ea0
        /*089c*/ 	.word	0x00000004
        /*08a0*/ 	.word	0x000000a0
        /*08a4*/ 	.short	0x010a
        /*08a6*/ 	.byte	0xff
	.zero		1


	//   ....[121]....
        /*08a8*/ 	.word	0x00008170
        /*08ac*/ 	.word	0x00000070
        /*08b0*/ 	.word	0x00000000
        /*08b4*/ 	.short	0x0101
        /*08b6*/ 	.byte	0xff
	.zero		1


	//   ....[122]....
        /*08b8*/ 	.word	0x00008ab0
        /*08bc*/ 	.word	0x00000000
        /*08c0*/ 	.word	0x00000000
        /*08c4*/ 	.short	0x0101
        /*08c6*/ 	.byte	0xff
	.zero		1


	//   ....[123]....
        /*08c8*/ 	.word	0x00008d20
        /*08cc*/ 	.word	0x000000ff
        /*08d0*/ 	.word	0x00000000
        /*08d4*/ 	.short	0x0101
        /*08d6*/ 	.byte	0x04
	.zero		1


	//   ....[124]....
        /*08d8*/ 	.word	0x00008d40
        /*08dc*/ 	.word	0x00000002
        /*08e0*/ 	.word	0x00000150
        /*08e4*/ 	.short	0x010a
        /*08e6*/ 	.byte	0xff
	.zero		1


	//   ....[125]....
        /*08e8*/ 	.word	0x00008da0
        /*08ec*/ 	.word	0x00000002
        /*08f0*/ 	.word	0x00000050
        /*08f4*/ 	.short	0x010a
        /*08f6*/ 	.byte	0xff
	.zero		1


	//   ....[126]....
        /*08f8*/ 	.word	0x00008e00
        /*08fc*/ 	.word	0x00000002
        /*0900*/ 	.word	0x00000050
        /*0904*/ 	.short	0x010a
        /*0906*/ 	.byte	0xff
	.zero		1


	//   ....[127]....
        /*0908*/ 	.word	0x00008e50
        /*090c*/ 	.word	0x00000002
        /*0910*/ 	.word	0x000000e0
        /*0914*/ 	.short	0x010a
        /*0916*/ 	.byte	0xff
	.zero		1


	//   ....[128]....
        /*0918*/ 	.word	0x00008eb0
        /*091c*/ 	.word	0x00000000
        /*0920*/ 	.word	0x00000000
        /*0924*/ 	.short	0x010a
        /*0926*/ 	.byte	0xff
	.zero		1


	//   ....[129]....
        /*0928*/ 	.word	0x00008f10
        /*092c*/ 	.word	0x00000000
        /*0930*/ 	.word	0x00000000
        /*0934*/ 	.short	0x010a
        /*0936*/ 	.byte	0xff
	.zero		1


	//   ....[130]....
        /*0938*/ 	.word	0x00008f70
        /*093c*/ 	.word	0x00000000
        /*0940*/ 	.word	0x00000000
        /*0944*/ 	.short	0x010a
        /*0946*/ 	.byte	0xff
	.zero		1


	//   ....[131]....
        /*0948*/ 	.word	0x00008fd0
        /*094c*/ 	.word	0x00000000
        /*0950*/ 	.word	0x00000000
        /*0954*/ 	.short	0x010a
        /*0956*/ 	.byte	0xff
	.zero		1


	//   ....[132]....
        /*0958*/ 	.word	0x00009030
        /*095c*/ 	.word	0x00000000
        /*0960*/ 	.word	0x00000000
        /*0964*/ 	.short	0x010a
        /*0966*/ 	.byte	0xff
	.zero		1


	//   ....[133]....
        /*0968*/ 	.word	0x00009090
        /*096c*/ 	.word	0x00000000
        /*0970*/ 	.word	0x00000000
        /*0974*/ 	.short	0x010a
        /*0976*/ 	.byte	0xff
	.zero		1


	//   ....[134]....
        /*0978*/ 	.word	0x000090f0
        /*097c*/ 	.word	0x00000000
        /*0980*/ 	.word	0x00000000
        /*0984*/ 	.short	0x010a
        /*0986*/ 	.byte	0xff
	.zero		1


	//   ....[135]....
        /*0988*/ 	.word	0x00009150
        /*098c*/ 	.word	0x00000000
        /*0990*/ 	.word	0x00000000
        /*0994*/ 	.short	0x010a
        /*0996*/ 	.byte	0xff
	.zero		1


	//   ....[136]....
        /*0998*/ 	.word	0x000091b0
        /*099c*/ 	.word	0x00000000
        /*09a0*/ 	.word	0x00000000
        /*09a4*/ 	.short	0x010a
        /*09a6*/ 	.byte	0xff
	.zero		1


	//   ....[137]....
        /*09a8*/ 	.word	0x00009200
        /*09ac*/ 	.word	0x00000000
        /*09b0*/ 	.word	0x00000140
        /*09b4*/ 	.short	0x010a
        /*09b6*/ 	.byte	0xff
	.zero		1


	//   ....[138]....
        /*09b8*/ 	.word	0x00009260
        /*09bc*/ 	.word	0x00000000
        /*09c0*/ 	.word	0x000000f0
        /*09c4*/ 	.short	0x010a
        /*09c6*/ 	.byte	0xff
	.zero		1


	//   ....[139]....
        /*09c8*/ 	.word	0x000092b0
        /*09cc*/ 	.word	0x00000000
        /*09d0*/ 	.word	0x000000e0
        /*09d4*/ 	.short	0x010a
        /*09d6*/ 	.byte	0xff
	.zero		1


	//   ....[140]....
        /*09d8*/ 	.word	0x00009310
        /*09dc*/ 	.word	0x00000000
        /*09e0*/ 	.word	0x000000f0
        /*09e4*/ 	.short	0x010a
        /*09e6*/ 	.byte	0xff
	.zero		1


	//   ....[141]....
        /*09e8*/ 	.word	0x00009370
        /*09ec*/ 	.word	0x00000004
        /*09f0*/ 	.word	0x00000008
        /*09f4*/ 	.short	0x010a
        /*09f6*/ 	.byte	0xff
	.zero		1


	//   ....[142]....
        /*09f8*/ 	.word	0x00009450
        /*09fc*/ 	.word	0x00000002
        /*0a00*/ 	.word	0x00000008
        /*0a04*/ 	.short	0x010a
        /*0a06*/ 	.byte	0xff
	.zero		1


	//   ....[143]....
        /*0a08*/ 	.word	0x000094a0
        /*0a0c*/ 	.word	0x00000000
        /*0a10*/ 	.word	0x000000e0
        /*0a14*/ 	.short	0x010a
        /*0a16*/ 	.byte	0xff
	.zero		1


	//   ....[144]....
        /*0a18*/ 	.word	0x00009500
        /*0a1c*/ 	.word	0x00000000
        /*0a20*/ 	.word	0x00000120
        /*0a24*/ 	.short	0x010a
        /*0a26*/ 	.byte	0xff
	.zero		1


	//   ....[145]....
        /*0a28*/ 	.word	0x00009560
        /*0a2c*/ 	.word	0x00000000
        /*0a30*/ 	.word	0x00000000
        /*0a34*/ 	.short	0x010a
        /*0a36*/ 	.byte	0xff
	.zero		1


	//   ....[146]....
        /*0a38*/ 	.word	0x000095c0
        /*0a3c*/ 	.word	0x00000000
        /*0a40*/ 	.word	0x00000000
        /*0a44*/ 	.short	0x010a
        /*0a46*/ 	.byte	0xff
	.zero		1


	//   ....[147]....
        /*0a48*/ 	.word	0x00009620
        /*0a4c*/ 	.word	0x00000000
        /*0a50*/ 	.word	0x00000000
        /*0a54*/ 	.short	0x010a
        /*0a56*/ 	.byte	0xff
	.zero		1


	//   ....[148]....
        /*0a58*/ 	.word	0x00009680
        /*0a5c*/ 	.word	0x00000000
        /*0a60*/ 	.word	0x00000000
        /*0a64*/ 	.short	0x010a
        /*0a66*/ 	.byte	0xff
	.zero		1


	//   ....[149]....
        /*0a68*/ 	.word	0x000096e0
        /*0a6c*/ 	.word	0x00000000
        /*0a70*/ 	.word	0x00000160
        /*0a74*/ 	.short	0x010a
        /*0a76*/ 	.byte	0xff
	.zero		1


	//   ....[150]....
        /*0a78*/ 	.word	0x00009730
        /*0a7c*/ 	.word	0x00000000
        /*0a80*/ 	.word	0x000000e0
        /*0a84*/ 	.short	0x010a
        /*0a86*/ 	.byte	0xff
	.zero		1


	//   ....[151]....
        /*0a88*/ 	.word	0x00009790
        /*0a8c*/ 	.word	0x00000000
        /*0a90*/ 	.word	0x000000d8
        /*0a94*/ 	.short	0x010a
        /*0a96*/ 	.byte	0xff
	.zero		1


	//   ....[152]....
        /*0a98*/ 	.word	0x000097f0
        /*0a9c*/ 	.word	0x00000000
        /*0aa0*/ 	.word	0x000000b8
        /*0aa4*/ 	.short	0x010a
        /*0aa6*/ 	.byte	0xff
	.zero		1


	//   ....[153]....
        /*0aa8*/ 	.word	0x00009850
        /*0aac*/ 	.word	0x00000000
        /*0ab0*/ 	.word	0x000000c0
        /*0ab4*/ 	.short	0x010a
        /*0ab6*/ 	.byte	0xff
	.zero		1


	//   ....[154]....
        /*0ab8*/ 	.word	0x000098b0
        /*0abc*/ 	.word	0x00000000
        /*0ac0*/ 	.word	0x000000c8
        /*0ac4*/ 	.short	0x010a
        /*0ac6*/ 	.byte	0xff
	.zero		1


	//   ....[155]....
        /*0ac8*/ 	.word	0x00009910
        /*0acc*/ 	.word	0x00000000
        /*0ad0*/ 	.word	0x000000b8
        /*0ad4*/ 	.short	0x010a
        /*0ad6*/ 	.byte	0xff
	.zero		1


	//   ....[156]....
        /*0ad8*/ 	.word	0x00009970
        /*0adc*/ 	.word	0x00000000
        /*0ae0*/ 	.word	0x000000c0
        /*0ae4*/ 	.short	0x010a
        /*0ae6*/ 	.byte	0xff
	.zero		1


	//   ....[157]....
        /*0ae8*/ 	.word	0x000099c0
        /*0aec*/ 	.word	0x00000000
        /*0af0*/ 	.word	0x000000e0
        /*0af4*/ 	.short	0x010a
        /*0af6*/ 	.byte	0xff
	.zero		1


	//   ....[158]....
        /*0af8*/ 	.word	0x00009a20
        /*0afc*/ 	.word	0x00000002
        /*0b00*/ 	.word	0x000000a0
        /*0b04*/ 	.short	0x010a
        /*0b06*/ 	.byte	0xff
	.zero		1


	//   ....[159]....
        /*0b08*/ 	.word	0x00009a70
        /*0b0c*/ 	.word	0x00000070
        /*0b10*/ 	.word	0x00000100
        /*0b14*/ 	.short	0x010a
        /*0b16*/ 	.byte	0xff
	.zero		1


	//   ....[160]....
        /*0b18*/ 	.word	0x00009ac0
        /*0b1c*/ 	.word	0x00000002
        /*0b20*/ 	.word	0x000000a0
        /*0b24*/ 	.short	0x010a
        /*0b26*/ 	.byte	0xff
	.zero		1


	//   ....[161]....
        /*0b28*/ 	.word	0x00009b10
        /*0b2c*/ 	.word	0x00000004
        /*0b30*/ 	.word	0x000000a0
        /*0b34*/ 	.short	0x010a
        /*0b36*/ 	.byte	0xff
	.zero		1


	//----- nvinfo : EIATTR_NUM_MBARRIERS
	.align		4
.L_47:
        /*0b38*/ 	.byte	0x03, 0x38
        /*0b3a*/ 	.short	0x002d


	//----- nvinfo : EIATTR_EXIT_INSTR_OFFSETS
	.align		4
        /*0b3c*/ 	.byte	0x04, 0x1c
        /*0b3e*/ 	.short	(.L_49 - .L_48)


	//   ....[0]....
.L_48:
        /*0b40*/ 	.word	0x00002c50


	//   ....[1]....
        /*0b44*/ 	.word	0x00003150


	//   ....[2]....
        /*0b48*/ 	.word	0x000031b0


	//   ....[3]....
        /*0b4c*/ 	.word	0x00004530


	//   ....[4]....
        /*0b50*/ 	.word	0x00005500


	//   ....[5]....
        /*0b54*/ 	.word	0x00005540


	//   ....[6]....
        /*0b58*/ 	.word	0x00008c10


	//   ....[7]....
        /*0b5c*/ 	.word	0x00008c90


	//   ....[8]....
        /*0b60*/ 	.word	0x00008cc0


	//   ....[9]....
        /*0b64*/ 	.word	0x00008d30


	//----- nvinfo : EIATTR_MAX_THREADS
	.align		4
.L_49:
        /*0b68*/ 	.byte	0x04, 0x05
        /*0b6a*/ 	.short	(.L_51 - .L_50)
.L_50:
        /*0b6c*/ 	.word	0x00000100
        /*0b70*/ 	.word	0x00000001
        /*0b74*/ 	.word	0x00000001


	//----- nvinfo : EIATTR_CRS_STACK_SIZE
	.align		4
.L_51:
        /*0b78*/ 	.byte	0x04, 0x1e
        /*0b7a*/ 	.short	(.L_53 - .L_52)
.L_52:
        /*0b7c*/ 	.word	0x00000000


	//----- nvinfo : EIATTR_CBANK_PARAM_SIZE
	.align		4
.L_53:
        /*0b80*/ 	.byte	0x03, 0x19
        /*0b82*/ 	.short	0x0800


	//----- nvinfo : EIATTR_PARAM_CBANK
	.align		4
        /*0b84*/ 	.byte	0x04, 0x0a
        /*0b86*/ 	.short	(.L_55 - .L_54)
	.align		4
.L_54:
        /*0b88*/ 	.word	index@(.nv.constant0._ZN7cutlass13device_kernelINS_4gemm6kernel13GemmUniversalIN4cute5tupleIJiiiiEEENS1_10collective13CollectiveMmaINS1_35MainloopSm100TmaUmmaWarpSpecializedILi10ELi2ELi4ENS5_IJNS4_1CILi2EEENSA_ILi1EEESC_EEEEENS5_IJNSA_ILi128EEENSA_ILi192EEENSA_ILi64EEEEEENS_6half_tENS5_IJlSC_lEEESJ_SK_NS4_8TiledMMAINS4_8MMA_AtomIJNS4_26SM100_MMA_F16BF16_2x1SM_SSISJ_SJ_fLi128ELi192ELNS4_4UMMA5MajorE0ELSP_0ELNSO_7ScaleInE0ELSQ_0EEEEEENS4_6LayoutINS5_IJSC_SC_SC_EEENS5_IJNSA_ILi0EEESV_SV_EEEEENS5_IJNS4_10UnderscoreESY_SY_EEEEENS4_18SM100_TMA_2SM_LOADENS4_14ComposedLayoutINS4_7SwizzleILi3ELi4ELi3EEENS4_18smem_ptr_flag_bitsILi16EEENST_INS5_IJNSA_ILi8EEESH_EEENS5_IJSH_SC_EEEEEEEvNS4_8identityES11_S1B_vS1C_EENS_8epilogue10collective18CollectiveEpilogueINS1E_23Sm100TmaWarpSpecializedILi3ELi2ELi32ELb1ELb0EEEJNS5_IJSH_SG_SH_EEENS5_IJNST_ISH_SC_EENST_INS5_IJNSA_ILi32EEESB_EEENS5_IJSC_NSA_ILi96EEEEEEEEEEESJ_SK_SJ_SK_NS1E_6fusion15FusionCallbacksIS1I_NS1R_17LinearCombinationISJ_fSJ_fLNS_15FloatRoundStyleE2EEES1J_S1Q_JEEENS4_5SM1004TMEM4LOAD26SM100_TMEM_LOAD_32dp32b32xENS4_13SM90_TMA_LOADENS12_INS13_ILi2ELi4ELi3EEES16_NST_INS5_IJS17_S1L_EEENS5_IJS1L_SC_EEEEEEENS4_39AutoVectorizingCopyWithAssumedAlignmentILi128EEENS4_14SM90_TMA_STOREES26_S28_S28_EEEvvEEEEvNT_6ParamsE)
        /*0b8c*/ 	.short	0x0380
        /*0b8e*/ 	.short	0x0800


	//----- nvinfo : EIATTR_SW_WAR
	.align		4
.L_55:
        /*0b90*/ 	.byte	0x04, 0x36
        /*0b92*/ 	.short	(.L_57 - .L_56)
.L_56:
        /*0b94*/ 	.word	0x00000008
.L_57:


//--------------------- .nv.callgraph             --------------------------
	.section	.nv.callgraph,"",@"SHT_CUDA_CALLGRAPH"
	.align	4
	.sectionentsize	8
	.align		4
        /*0000*/ 	.word	0x00000000
	.align		4
        /*0004*/ 	.word	0xffffffff
	.align		4
        /*0008*/ 	.word	index@(_ZN7cutlass13device_kernelINS_4gemm6kernel13GemmUniversalIN4cute5tupleIJiiiiEEENS1_10collective13CollectiveMmaINS1_35MainloopSm100TmaUmmaWarpSpecializedILi10ELi2ELi4ENS5_IJNS4_1CILi2EEENSA_ILi1EEESC_EEEEENS5_IJNSA_ILi128EEENSA_ILi192EEENSA_ILi64EEEEEENS_6half_tENS5_IJlSC_lEEESJ_SK_NS4_8TiledMMAINS4_8MMA_AtomIJNS4_26SM100_MMA_F16BF16_2x1SM_SSISJ_SJ_fLi128ELi192ELNS4_4UMMA5MajorE0ELSP_0ELNSO_7ScaleInE0ELSQ_0EEEEEENS4_6LayoutINS5_IJSC_SC_SC_EEENS5_IJNSA_ILi0EEESV_SV_EEEEENS5_IJNS4_10UnderscoreESY_SY_EEEEENS4_18SM100_TMA_2SM_LOADENS4_14ComposedLayoutINS4_7SwizzleILi3ELi4ELi3EEENS4_18smem_ptr_flag_bitsILi16EEENST_INS5_IJNSA_ILi8EEESH_EEENS5_IJSH_SC_EEEEEEEvNS4_8identityES11_S1B_vS1C_EENS_8epilogue10collective18CollectiveEpilogueINS1E_23Sm100TmaWarpSpecializedILi3ELi2ELi32ELb1ELb0EEEJNS5_IJSH_SG_SH_EEENS5_IJNST_ISH_SC_EENST_INS5_IJNSA_ILi32EEESB_EEENS5_IJSC_NSA_ILi96EEEEEEEEEEESJ_SK_SJ_SK_NS1E_6fusion15FusionCallbacksIS1I_NS1R_17LinearCombinationISJ_fSJ_fLNS_15FloatRoundStyleE2EEES1J_S1Q_JEEENS4_5SM1004TMEM4LOAD26SM100_TMEM_LOAD_32dp32b32xENS4_13SM90_TMA_LOADENS12_INS13_ILi2ELi4ELi3EEES16_NST_INS5_IJS17_S1L_EEENS5_IJS1L_SC_EEEEEEENS4_39AutoVectorizingCopyWithAssumedAlignmentILi128EEENS4_14SM90_TMA_STOREES26_S28_S28_EEEvvEEEEvNT_6ParamsE)
	.align		4
        /*000c*/ 	.word	index@(__assertfail)
	.align		4
        /*0010*/ 	.word	0x00000000
	.align		4
        /*0014*/ 	.word	0xfffffffe
	.align		4
        /*0018*/ 	.word	0x00000000
	.align		4
        /*001c*/ 	.word	0xfffffffd
	.align		4
        /*0020*/ 	.word	0x00000000
	.align		4
        /*0024*/ 	.word	0xfffffffc


//--------------------- .nv.constant4             --------------------------
	.section	.nv.constant4,"a",@progbits
	.align	8
	.align		8
.nv.constant4:
        /*0000*/ 	.dword	__assertfail
	.align		8
        /*0008*/ 	.dword	__unnamed_1
	.align		8
        /*0010*/ 	.dword	__unnamed_2
	.align		8
        /*0018*/ 	.dword	_ZN40_INTERNAL_3e407b7d_4_k_cu_ed8cf10c_249034cuda3std3__45__cpo5beginE
	.align		8
        /*0020*/ 	.dword	_ZN40_INTERNAL_3e407b7d_4_k_cu_ed8cf10c_249034cuda3std3__45__cpo3endE
	.align		8
        /*0028*/ 	.dword	_ZN40_INTERNAL_3e407b7d_4_k_cu_ed8cf10c_249034cuda3std3__45__cpo6cbeginE
	.align		8
        /*0030*/ 	.dword	_ZN40_INTERNAL_3e407b7d_4_k_cu_ed8cf10c_249034cuda3std3__45__cpo4cendE
	.align		8
        /*0038*/ 	.dword	_ZN40_INTERNAL_3e407b7d_4_k_cu_ed8cf10c_249034cuda3std3__442_GLOBAL__N__3e407b7d_4_k_cu_ed8cf10c_249036ignoreE
	.align		8
        /*0040*/ 	.dword	_ZN40_INTERNAL_3e407b7d_4_k_cu_ed8cf10c_249034cuda3std3__419piecewise_constructE
	.align		8
        /*0048*/ 	.dword	_ZN40_INTERNAL_3e407b7d_4_k_cu_ed8cf10c_249034cuda3std3__48in_placeE
	.align		8
        /*0050*/ 	.dword	_ZN40_INTERNAL_3e407b7d_4_k_cu_ed8cf10c_249034cuda3std6ranges3__45__cpo4swapE
	.align		8
        /*0058*/ 	.dword	_ZN40_INTERNAL_3e407b7d_4_k_cu_ed8cf10c_249034cuda3std6ranges3__45__cpo9iter_moveE
	.align		8
        /*0060*/ 	.dword	_ZN40_INTERNAL_3e407b7d_4_k_cu_ed8cf10c_249034cute7productE
	.align		8
        /*0068*/ 	.dword	_ZN40_INTERNAL_3e407b7d_4_k_cu_ed8cf10c_249034cute1_E
	.align		8
        /*0070*/ 	.dword	$str$25
	.align		8
        /*0078*/ 	.dword	$str$26
	.align		8
        /*0080*/ 	.dword	$str$27
	.align		8
        /*0088*/ 	.dword	$str$28


//--------------------- .text._ZN7cutlass13device_kernelINS_4gemm6kernel13GemmUniversalIN4cute5tupleIJiiiiEEENS1_10collective13CollectiveMmaINS1_35MainloopSm100TmaUmmaWarpSpecializedILi10ELi2ELi4ENS5_IJNS4_1CILi2EEENSA_ILi1EEESC_EEEEENS5_IJNSA_ILi128EEENSA_ILi192EEENSA_ILi64EEEEEENS_6half_tENS5_IJlSC_lEEESJ_SK_NS4_8TiledMMAINS4_8MMA_AtomIJNS4_26SM100_MMA_F16BF16_2x1SM_SSISJ_SJ_fLi128ELi192ELNS4_4UMMA5MajorE0ELSP_0ELNSO_7ScaleInE0ELSQ_0EEEEEENS4_6LayoutINS5_IJSC_SC_SC_EEENS5_IJNSA_ILi0EEESV_SV_EEEEENS5_IJNS4_10UnderscoreESY_SY_EEEEENS4_18SM100_TMA_2SM_LOADENS4_14ComposedLayoutINS4_7SwizzleILi3ELi4ELi3EEENS4_18smem_ptr_flag_bitsILi16EEENST_INS5_IJNSA_ILi8EEESH_EEENS5_IJSH_SC_EEEEEEEvNS4_8identityES11_S1B_vS1C_EENS_8epilogue10collective18CollectiveEpilogueINS1E_23Sm100TmaWarpSpecializedILi3ELi2ELi32ELb1ELb0EEEJNS5_IJSH_SG_SH_EEENS5_IJNST_ISH_SC_EENST_INS5_IJNSA_ILi32EEESB_EEENS5_IJSC_NSA_ILi96EEEEEEEEEEESJ_SK_SJ_SK_NS1E_6fusion15FusionCallbacksIS1I_NS1R_17LinearCombinationISJ_fSJ_fLNS_15FloatRoundStyleE2EEES1J_S1Q_JEEENS4_5SM1004TMEM4LOAD26SM100_TMEM_LOAD_32dp32b32xENS4_13SM90_TMA_LOADENS12_INS13_ILi2ELi4ELi3EEES16_NST_INS5_IJS17_S1L_EEENS5_IJS1L_SC_EEEEEEENS4_39AutoVectorizingCopyWithAssumedAlignmentILi128EEENS4_14SM90_TMA_STOREES26_S28_S28_EEEvvEEEEvNT_6ParamsE --------------------------
	.section	.text._ZN7cutlass13device_kernelINS_4gemm6kernel13GemmUniversalIN4cute5tupleIJiiiiEEENS1_10collective13CollectiveMmaINS1_35MainloopSm100TmaUmmaWarpSpecializedILi10ELi2ELi4ENS5_IJNS4_1CILi2EEENSA_ILi1EEESC_EEEEENS5_IJNSA_ILi128EEENSA_ILi192EEENSA_ILi64EEEEEENS_6half_tENS5_IJlSC_lEEESJ_SK_NS4_8TiledMMAINS4_8MMA_AtomIJNS4_26SM100_MMA_F16BF16_2x1SM_SSISJ_SJ_fLi128ELi192ELNS4_4UMMA5MajorE0ELSP_0ELNSO_7ScaleInE0ELSQ_0EEEEEENS4_6LayoutINS5_IJSC_SC_SC_EEENS5_IJNSA_ILi0EEESV_SV_EEEEENS5_IJNS4_10UnderscoreESY_SY_EEEEENS4_18SM100_TMA_2SM_LOADENS4_14ComposedLayoutINS4_7SwizzleILi3ELi4ELi3EEENS4_18smem_ptr_flag_bitsILi16EEENST_INS5_IJNSA_ILi8EEESH_EEENS5_IJSH_SC_EEEEEEEvNS4_8identityES11_S1B_vS1C_EENS_8epilogue10collective18CollectiveEpilogueINS1E_23Sm100TmaWarpSpecializedILi3ELi2ELi32ELb1ELb0EEEJNS5_IJSH_SG_SH_EEENS5_IJNST_ISH_SC_EENST_INS5_IJNSA_ILi32EEESB_EEENS5_IJSC_NSA_ILi96EEEEEEEEEEESJ_SK_SJ_SK_NS1E_6fusion15FusionCallbacksIS1I_NS1R_17LinearCombinationISJ_fSJ_fLNS_15FloatRoundStyleE2EEES1J_S1Q_JEEENS4_5SM1004TMEM4LOAD26SM100_TMEM_LOAD_32dp32b32xENS4_13SM90_TMA_LOADENS12_INS13_ILi2ELi4ELi3EEES16_NST_INS5_IJS17_S1L_EEENS5_IJS1L_SC_EEEEEEENS4_39AutoVectorizingCopyWithAssumedAlignmentILi128EEENS4_14SM90_TMA_STOREES26_S28_S28_EEEvvEEEEvNT_6ParamsE,"ax",@progbits
	.align	128
.text._ZN7cutlass13device_kernelINS_4gemm6kernel13GemmUniversalIN4cute5tupleIJiiiiEEENS1_10collective13CollectiveMmaINS1_35MainloopSm100TmaUmmaWarpSpecializedILi10ELi2ELi4ENS5_IJNS4_1CILi2EEENSA_ILi1EEESC_EEEEENS5_IJNSA_ILi128EEENSA_ILi192EEENSA_ILi64EEEEEENS_6half_tENS5_IJlSC_lEEESJ_SK_NS4_8TiledMMAINS4_8MMA_AtomIJNS4_26SM100_MMA_F16BF16_2x1SM_SSISJ_SJ_fLi128ELi192ELNS4_4UMMA5MajorE0ELSP_0ELNSO_7ScaleInE0ELSQ_0EEEEEENS4_6LayoutINS5_IJSC_SC_SC_EEENS5_IJNSA_ILi0EEESV_SV_EEEEENS5_IJNS4_10UnderscoreESY_SY_EEEEENS4_18SM100_TMA_2SM_LOADENS4_14ComposedLayoutINS4_7SwizzleILi3ELi4ELi3EEENS4_18smem_ptr_flag_bitsILi16EEENST_INS5_IJNSA_ILi8EEESH_EEENS5_IJSH_SC_EEEEEEEvNS4_8identityES11_S1B_vS1C_EENS_8epilogue10collective18CollectiveEpilogueINS1E_23Sm100TmaWarpSpecializedILi3ELi2ELi32ELb1ELb0EEEJNS5_IJSH_SG_SH_EEENS5_IJNST_ISH_SC_EENST_INS5_IJNSA_ILi32EEESB_EEENS5_IJSC_NSA_ILi96EEEEEEEEEEESJ_SK_SJ_SK_NS1E_6fusion15FusionCallbacksIS1I_NS1R_17LinearCombinationISJ_fSJ_fLNS_15FloatRoundStyleE2EEES1J_S1Q_JEEENS4_5SM1004TMEM4LOAD26SM100_TMEM_LOAD_32dp32b32xENS4_13SM90_TMA_LOADENS12_INS13_ILi2ELi4ELi3EEES16_NST_INS5_IJS17_S1L_EEENS5_IJS1L_SC_EEEEEEENS4_39AutoVectorizingCopyWithAssumedAlignmentILi128EEENS4_14SM90_TMA_STOREES26_S28_S28_EEEvvEEEEvNT_6ParamsE:
        .type           _ZN7cutlass13device_kernelINS_4gemm6kernel13GemmUniversalIN4cute5tupleIJiiiiEEENS1_10collective13CollectiveMmaINS1_35MainloopSm100TmaUmmaWarpSpecializedILi10ELi2ELi4ENS5_IJNS4_1CILi2EEENSA_ILi1EEESC_EEEEENS5_IJNSA_ILi128EEENSA_ILi192EEENSA_ILi64EEEEEENS_6half_tENS5_IJlSC_lEEESJ_SK_NS4_8TiledMMAINS4_8MMA_AtomIJNS4_26SM100_MMA_F16BF16_2x1SM_SSISJ_SJ_fLi128ELi192ELNS4_4UMMA5MajorE0ELSP_0ELNSO_7ScaleInE0ELSQ_0EEEEEENS4_6LayoutINS5_IJSC_SC_SC_EEENS5_IJNSA_ILi0EEESV_SV_EEEEENS5_IJNS4_10UnderscoreESY_SY_EEEEENS4_18SM100_TMA_2SM_LOADENS4_14ComposedLayoutINS4_7SwizzleILi3ELi4ELi3EEENS4_18smem_ptr_flag_bitsILi16EEENST_INS5_IJNSA_ILi8EEESH_EEENS5_IJSH_SC_EEEEEEEvNS4_8identityES11_S1B_vS1C_EENS_8epilogue10collective18CollectiveEpilogueINS1E_23Sm100TmaWarpSpecializedILi3ELi2ELi32ELb1ELb0EEEJNS5_IJSH_SG_SH_EEENS5_IJNST_ISH_SC_EENST_INS5_IJNSA_ILi32EEESB_EEENS5_IJSC_NSA_ILi96EEEEEEEEEEESJ_SK_SJ_SK_NS1E_6fusion15FusionCallbacksIS1I_NS1R_17LinearCombinationISJ_fSJ_fLNS_15FloatRoundStyleE2EEES1J_S1Q_JEEENS4_5SM1004TMEM4LOAD26SM100_TMEM_LOAD_32dp32b32xENS4_13SM90_TMA_LOADENS12_INS13_ILi2ELi4ELi3EEES16_NST_INS5_IJS17_S1L_EEENS5_IJS1L_SC_EEEEEEENS4_39AutoVectorizingCopyWithAssumedAlignmentILi128EEENS4_14SM90_TMA_STOREES26_S28_S28_EEEvvEEEEvNT_6ParamsE,@function
        .size           _ZN7cutlass13device_kernelINS_4gemm6kernel13GemmUniversalIN4cute5tupleIJiiiiEEENS1_10collective13CollectiveMmaINS1_35MainloopSm100TmaUmmaWarpSpecializedILi10ELi2ELi4ENS5_IJNS4_1CILi2EEENSA_ILi1EEESC_EEEEENS5_IJNSA_ILi128EEENSA_ILi192EEENSA_ILi64EEEEEENS_6half_tENS5_IJlSC_lEEESJ_SK_NS4_8TiledMMAINS4_8MMA_AtomIJNS4_26SM100_MMA_F16BF16_2x1SM_SSISJ_SJ_fLi128ELi192ELNS4_4UMMA5MajorE0ELSP_0ELNSO_7ScaleInE0ELSQ_0EEEEEENS4_6LayoutINS5_IJSC_SC_SC_EEENS5_IJNSA_ILi0EEESV_SV_EEEEENS5_IJNS4_10UnderscoreESY_SY_EEEEENS4_18SM100_TMA_2SM_LOADENS4_14ComposedLayoutINS4_7SwizzleILi3ELi4ELi3EEENS4_18smem_ptr_flag_bitsILi16EEENST_INS5_IJNSA_ILi8EEESH_EEENS5_IJSH_SC_EEEEEEEvNS4_8identityES11_S1B_vS1C_EENS_8epilogue10collective18CollectiveEpilogueINS1E_23Sm100TmaWarpSpecializedILi3ELi2ELi32ELb1ELb0EEEJNS5_IJSH_SG_SH_EEENS5_IJNST_ISH_SC_EENST_INS5_IJNSA_ILi32EEESB_EEENS5_IJSC_NSA_ILi96EEEEEEEEEEESJ_SK_SJ_SK_NS1E_6fusion15FusionCallbacksIS1I_NS1R_17LinearCombinationISJ_fSJ_fLNS_15FloatRoundStyleE2EEES1J_S1Q_JEEENS4_5SM1004TMEM4LOAD26SM100_TMEM_LOAD_32dp32b32xENS4_13SM90_TMA_LOADENS12_INS13_ILi2ELi4ELi3EEES16_NST_INS5_IJS17_S1L_EEENS5_IJS1L_SC_EEEEEEENS4_39AutoVectorizingCopyWithAssumedAlignmentILi128EEENS4_14SM90_TMA_STOREES26_S28_S28_EEEvvEEEEvNT_6ParamsE,(.L_x_203 - _ZN7cutlass13device_kernelINS_4gemm6kernel13GemmUniversalIN4cute5tupleIJiiiiEEENS1_10collective13CollectiveMmaINS1_35MainloopSm100TmaUmmaWarpSpecializedILi10ELi2ELi4ENS5_IJNS4_1CILi2EEENSA_ILi1EEESC_EEEEENS5_IJNSA_ILi128EEENSA_ILi192EEENSA_ILi64EEEEEENS_6half_tENS5_IJlSC_lEEESJ_SK_NS4_8TiledMMAINS4_8MMA_AtomIJNS4_26SM100_MMA_F16BF16_2x1SM_SSISJ_SJ_fLi128ELi192ELNS4_4UMMA5MajorE0ELSP_0ELNSO_7ScaleInE0ELSQ_0EEEEEENS4_6LayoutINS5_IJSC_SC_SC_EEENS5_IJNSA_ILi0EEESV_SV_EEEEENS5_IJNS4_10UnderscoreESY_SY_EEEEENS4_18SM100_TMA_2SM_LOADENS4_14ComposedLayoutINS4_7SwizzleILi3ELi4ELi3EEENS4_18smem_ptr_flag_bitsILi16EEENST_INS5_IJNSA_ILi8EEESH_EEENS5_IJSH_SC_EEEEEEEvNS4_8identityES11_S1B_vS1C_EENS_8epilogue10collective18CollectiveEpilogueINS1E_23Sm100TmaWarpSpecializedILi3ELi2ELi32ELb1ELb0EEEJNS5_IJSH_SG_SH_EEENS5_IJNST_ISH_SC_EENST_INS5_IJNSA_ILi32EEESB_EEENS5_IJSC_NSA_ILi96EEEEEEEEEEESJ_SK_SJ_SK_NS1E_6fusion15FusionCallbacksIS1I_NS1R_17LinearCombinationISJ_fSJ_fLNS_15FloatRoundStyleE2EEES1J_S1Q_JEEENS4_5SM1004TMEM4LOAD26SM100_TMEM_LOAD_32dp32b32xENS4_13SM90_TMA_LOADENS12_INS13_ILi2ELi4ELi3EEES16_NST_INS5_IJS17_S1L_EEENS5_IJS1L_SC_EEEEEEENS4_39AutoVectorizingCopyWithAssumedAlignmentILi128EEENS4_14SM90_TMA_STOREES26_S28_S28_EEEvvEEEEvNT_6ParamsE)
        .other          _ZN7cutlass13device_kernelINS_4gemm6kernel13GemmUniversalIN4cute5tupleIJiiiiEEENS1_10collective13CollectiveMmaINS1_35MainloopSm100TmaUmmaWarpSpecializedILi10ELi2ELi4ENS5_IJNS4_1CILi2EEENSA_ILi1EEESC_EEEEENS5_IJNSA_ILi128EEENSA_ILi192EEENSA_ILi64EEEEEENS_6half_tENS5_IJlSC_lEEESJ_SK_NS4_8TiledMMAINS4_8MMA_AtomIJNS4_26SM100_MMA_F16BF16_2x1SM_SSISJ_SJ_fLi128ELi192ELNS4_4UMMA5MajorE0ELSP_0ELNSO_7ScaleInE0ELSQ_0EEEEEENS4_6LayoutINS5_IJSC_SC_SC_EEENS5_IJNSA_ILi0EEESV_SV_EEEEENS5_IJNS4_10UnderscoreESY_SY_EEEEENS4_18SM100_TMA_2SM_LOADENS4_14ComposedLayoutINS4_7SwizzleILi3ELi4ELi3EEENS4_18smem_ptr_flag_bitsILi16EEENST_INS5_IJNSA_ILi8EEESH_EEENS5_IJSH_SC_EEEEEEEvNS4_8identityES11_S1B_vS1C_EENS_8epilogue10collective18CollectiveEpilogueINS1E_23Sm100TmaWarpSpecializedILi3ELi2ELi32ELb1ELb0EEEJNS5_IJSH_SG_SH_EEENS5_IJNST_ISH_SC_EENST_INS5_IJNSA_ILi32EEESB_EEENS5_IJSC_NSA_ILi96EEEEEEEEEEESJ_SK_SJ_SK_NS1E_6fusion15FusionCallbacksIS1I_NS1R_17LinearCombinationISJ_fSJ_fLNS_15FloatRoundStyleE2EEES1J_S1Q_JEEENS4_5SM1004TMEM4LOAD26SM100_TMEM_LOAD_32dp32b32xENS4_13SM90_TMA_LOADENS12_INS13_ILi2ELi4ELi3EEES16_NST_INS5_IJS17_S1L_EEENS5_IJS1L_SC_EEEEEEENS4_39AutoVectorizingCopyWithAssumedAlignmentILi128EEENS4_14SM90_TMA_STOREES26_S28_S28_EEEvvEEEEvNT_6ParamsE,@"STO_CUDA_ENTRY STV_DEFAULT"
_ZN7cutlass13device_kernelINS_4gemm6kernel13GemmUniversalIN4cute5tupleIJiiiiEEENS1_10collective13CollectiveMmaINS1_35MainloopSm100TmaUmmaWarpSpecializedILi10ELi2ELi4ENS5_IJNS4_1CILi2EEENSA_ILi1EEESC_EEEEENS5_IJNSA_ILi128EEENSA_ILi192EEENSA_ILi64EEEEEENS_6half_tENS5_IJlSC_lEEESJ_SK_NS4_8TiledMMAINS4_8MMA_AtomIJNS4_26SM100_MMA_F16BF16_2x1SM_SSISJ_SJ_fLi128ELi192ELNS4_4UMMA5MajorE0ELSP_0ELNSO_7ScaleInE0ELSQ_0EEEEEENS4_6LayoutINS5_IJSC_SC_SC_EEENS5_IJNSA_ILi0EEESV_SV_EEEEENS5_IJNS4_10UnderscoreESY_SY_EEEEENS4_18SM100_TMA_2SM_LOADENS4_14ComposedLayoutINS4_7SwizzleILi3ELi4ELi3EEENS4_18smem_ptr_flag_bitsILi16EEENST_INS5_IJNSA_ILi8EEESH_EEENS5_IJSH_SC_EEEEEEEvNS4_8identityES11_S1B_vS1C_EENS_8epilogue10collective18CollectiveEpilogueINS1E_23Sm100TmaWarpSpecializedILi3ELi2ELi32ELb1ELb0EEEJNS5_IJSH_SG_SH_EEENS5_IJNST_ISH_SC_EENST_INS5_IJNSA_ILi32EEESB_EEENS5_IJSC_NSA_ILi96EEEEEEEEEEESJ_SK_SJ_SK_NS1E_6fusion15FusionCallbacksIS1I_NS1R_17LinearCombinationISJ_fSJ_fLNS_15FloatRoundStyleE2EEES1J_S1Q_JEEENS4_5SM1004TMEM4LOAD26SM100_TMEM_LOAD_32dp32b32xENS4_13SM90_TMA_LOADENS12_INS13_ILi2ELi4ELi3EEES16_NST_INS5_IJS17_S1L_EEENS5_IJS1L_SC_EEEEEEENS4_39AutoVectorizingCopyWithAssumedAlignmentILi128EEENS4_14SM90_TMA_STOREES26_S28_S28_EEEvvEEEEvNT_6ParamsE:
[----:B------:R-:W1:Y:S01]  /*0000*/  LDC R1, c[0x0][0x37c] ;  /* 0x0000df00ff017b82 */ /* 0x000e620000000800 */
[----:B------:R-:W2:Y:S01]  /*0010*/  S2R R105, SR_TID.X ;  /* 0x0000000000697919 */ /* 0x000ea20000002100 */
[----:B------:R-:W3:Y:S06]  /*0020*/  LDCU.64 UR4, c[0x0][0x890] ;  /* 0x00011200ff0477ac */ /* 0x000eec0008000a00 */
[----:B------:R-:W4:Y:S01]  /*0030*/  S2UR UR37, SR_CgaCtaId ;  /* 0x00000000002579c3 */ /* 0x000f220000008800 */
[----:B------:R-:W-:Y:S02]  /*0040*/  PRMT R92, RZ, 0x7610, R92 ;  /* 0x00007610ff5c7816 */ /* 0x000fe4000000005c */
[----:B------:R-:W-:Y:S01]  /*0050*/  ELECT P1, URZ, PT ;  /* 0x0000000000ff782f */ /* 0x000fe20003820000 */
[----:B------:R-:W1:Y:S01]  /*0060*/  LDCU.64 UR46, c[0x0][0x358] ;  /* 0x00006b00ff2e77ac */ /* 0x000e620008000a00 */
[----:B---3--:R-:W-:-:S04]  /*0070*/  UISETP.NE.U32.AND UP0, UPT, UR4, URZ, UPT ;  /* 0x000000ff0400728c */ /* 0x008fc8000bf05070 */
[----:B------:R-:W-:Y:S02]  /*0080*/  UISETP.NE.AND.EX UP0, UPT, UR5, URZ, UPT, UP0 ;  /* 0x000000ff0500728c */ /* 0x000fe4000bf05300 */
[----:B----4-:R-:W-:Y:S02]  /*0090*/  ULOP3.LUT UR9, UR37, 0x1, URZ, 0xc0, !UPT ;  /* 0x0000000125097892 */ /* 0x010fe4000f8ec0ff */
[----:B------:R-:W-:Y:S01]  /*00a0*/  ULOP3.LUT UR8, UR37, 0x1, URZ, 0x3c, !UPT ;  /* 0x0000000125087892 */ /* 0x000fe2000f8e3cff */
[----:B--2---:R-:W-:-:S05]  /*00b0*/  SHF.R.U32.HI R96, RZ, 0x5, R105 ;  /* 0x00000005ff607819 */ /* 0x004fca0000011669 */
[----:B------:R-:W2:Y:S02]  /*00c0*/  SHFL.IDX PT, R0, R96, RZ, 0x1f ;  /* 0x00001fff60007589 */ /* 0x000ea400000e0000 */
[----:B--2---:R-:W-:Y:S01]  /*00d0*/  R2UR UR10, R0 ;  /* 0x00000000000a72ca */ /* 0x004fe200000e0000 */
[----:B-1----:R-:W-:-:S14]  /*00e0*/  BRA.U UP0, `(.L_x_0) ;  /* 0x00000001002c7547 */ /* 0x002fdc000b800000 */
[----:B------:R-:W1:Y:S02]  /*00f0*/  LDCU.64 UR6, c[0x0][0x888] ;  /* 0x00011100ff0677ac */ /* 0x000e640008000a00 */
[----:B-1----:R-:W-:-:S04]  /*0100*/  UISETP.NE.U32.AND UP0, UPT, UR6, URZ, UPT ;  /* 0x000000ff0600728c */ /* 0x002fc8000bf05070 */
[----:B------:R-:W-:-:S09]  /*0110*/  UISETP.NE.AND.EX UP0, UPT, UR7, URZ, UPT, UP0 ;  /* 0x000000ff0700728c */ /* 0x000fd2000bf05300 */
[----:B------:R-:W-:Y:S05]  /*0120*/  BRA.U !UP0, `(.L_x_1) ;  /* 0x0000000108107547 */ /* 0x000fea000b800000 */
[----:B------:R-:W1:Y:S02]  /*0130*/  LDC.64 R2, c[0x0][0x888] ;  /* 0x00022200ff027b82 */ /* 0x000e640000000a00 */
[----:B-1----:R1:W5:Y:S01]  /*0140*/  LDG.E R49, desc[UR46][R2.64] ;  /* 0x0000002e02317981 */ /* 0x002362000c1e1900 */
[----:B------:R-:W-:Y:S01]  /*0150*/  HFMA2 R92, -RZ, RZ, 0, 5.9604644775390625e-08 ;  /* 0x00000001ff5c7431 */ /* 0x000fe200000001ff */
[----:B------:R-:W-:Y:S05]  /*0160*/  BRA `(.L_x_0) ;  /* 0x00000000000c7947 */ /* 0x000fea0003800000 */
.L_x_1:
[----:B------:R-:W1:Y:S01]  /*0170*/  LDCU UR6, c[0x0][0x880] ;  /* 0x00011000ff0677ac */ /* 0x000e620008000800 */
[----:B------:R-:W-:Y:S01]  /*0180*/  HFMA2 R92, -RZ, RZ, 0, 5.9604644775390625e-08 ;  /* 0x00000001ff5c7431 */ /* 0x000fe200000001ff */
[----:B-1----:R-:W-:-:S07]  /*0190*/  MOV R49, UR6 ;  /* 0x0000000600317c02 */ /* 0x002fce0008000f00 */
.L_x_0:
[----:B------:R-:W2:Y:S02]  /*01a0*/  LDCU.64 UR6, c[0x0][0x8b0] ;  /* 0x00011600ff0677ac */ /* 0x000ea40008000a00 */
[----:B--2---:R-:W-:-:S04]  /*01b0*/  UISETP.NE.U32.AND UP0, UPT, UR6, URZ, UPT ;  /* 0x000000ff0600728c */ /* 0x004fc8000bf05070 */
[----:B------:R-:W-:-:S09]  /*01c0*/  UISETP.NE.AND.EX UP0, UPT, UR7, URZ, UPT, UP0 ;  /* 0x000000ff0700728c */ /* 0x000fd2000bf05300 */
[----:B------:R-:W-:Y:S05]  /*01d0*/  BRA.U UP0, `(.L_x_2) ;  /* 0x0000000100247547 */ /* 0x000fea000b800000 */
[----:B------:R-:W2:Y:S02]  /*01e0*/  LDCU.64 UR6, c[0x0][0x8a8] ;  /* 0x00011500ff0677ac */ /* 0x000ea40008000a00 */
[----:B--2---:R-:W-:-:S04]  /*01f0*/  UISETP.NE.U32.AND UP0, UPT, UR6, URZ, UPT ;  /* 0x000000ff0600728c */ /* 0x004fc8000bf05070 */
[----:B------:R-:W-:-:S09]  /*0200*/  UISETP.NE.AND.EX UP0, UPT, UR7, URZ, UPT, UP0 ;  /* 0x000000ff0700728c */ /* 0x000fd2000bf05300 */
[----:B------:R-:W-:Y:S05]  /*0210*/  BRA.U !UP0, `(.L_x_3) ;  /* 0x00000001080c7547 */ /* 0x000fea000b800000 */
[----:B------:R-:W2:Y:S02]  /*0220*/  LDC.64 R46, c[0x0][0x8a8] ;  /* 0x00022a00ff2e7b82 */ /* 0x000ea40000000a00 */
[----:B--2---:R2:W5:Y:S01]  /*0230*/  LDG.E R46, desc[UR46][R46.64] ;  /* 0x0000002e2e2e7981 */ /* 0x004562000c1e1900 */
[----:B------:R-:W-:Y:S05]  /*0240*/  BRA `(.L_x_2) ;  /* 0x0000000000087947 */ /* 0x000fea0003800000 */
.L_x_3:
[----:B------:R-:W2:Y:S02]  /*0250*/  LDCU UR6, c[0x0][0x8a0] ;  /* 0x00011400ff0677ac */ /* 0x000ea40008000800 */
[----:B--2---:R-:W-:Y:S02]  /*0260*/  MOV R46, UR6 ;  /* 0x00000006002e7c02 */ /* 0x004fe40008000f00 */
.L_x_2:
[----:B------:R-:W-:Y:S01]  /*0270*/  IMAD.U32 R0, RZ, RZ, UR10 ;  /* 0x0000000aff007e24 */ /* 0x000fe2000f8e00ff */
[----:B------:R-:W-:Y:S04]  /*0280*/  BSSY.RECONVERGENT B0, `(.L_x_4) ;  /* 0x000000c000007945 */ /* 0x000fe80003800200 */
[C---:B------:R-:W-:Y:S02]  /*0290*/  ISETP.NE.OR P2, PT, R0.reuse, 0x1, !P1 ;  /* 0x000000010000780c */ /* 0x040fe40004f45670 */
[----:B------:R-:W-:-:S11]  /*02a0*/  ISETP.NE.OR P0, PT, R0, 0x3, !P1 ;  /* 0x000000030000780c */ /* 0x000fd60004f05670 */
[----:B------:R-:W-:Y:S05]  /*02b0*/  @P2 BRA `(.L_x_5) ;  /* 0x0000000000202947 */ /* 0x000fea0003800000 */
[----:B------:R-:W3:Y:S02]  /*02c0*/  LDCU.64 UR6, c[0x0][0x348] ;  /* 0x00006900ff0677ac */ /* 0x000ee40008000a00 */
[----:B---3--:R-:W-:Y:S02]  /*02d0*/  UIADD3 UR12, UP1, UPT, UR6, 0x80, URZ ;  /* 0x00000080060c7890 */ /* 0x008fe4000ff3e0ff */
[----:B------:R-:W-:Y:S02]  /*02e0*/  UIADD3 UR6, UP0, UPT, UR6, 0x180, URZ ;  /* 0x0000018006067890 */ /* 0x000fe4000ff1e0ff */
[----:B------:R-:W-:Y:S02]  /*02f0*/  UIADD3.X UR13, UPT, UPT, URZ, UR7, URZ, UP1, !UPT ;  /* 0x00000007ff0d7290 */ /* 0x000fe40008ffe4ff */
[----:B------:R-:W-:-:S07]  /*0300*/  UIADD3.X UR7, UPT, UPT, URZ, UR7, URZ, UP0, !UPT ;  /* 0x00000007ff077290 */ /* 0x000fce00087fe4ff */
[----:B------:R3:W-:Y:S02]  /*0310*/  UTMACCTL.PF [UR12] ;  /* 0x000000000c0079b9 */ /* 0x0007e40008040000 */
[----:B------:R3:W-:Y:S02]  /*0320*/  UTMACCTL.PF [UR6] ;  /* 0x00000000060079b9 */ /* 0x0007e40008040000 */
[----:B---3--:R-:W-:Y:S01]  /*0330*/  NOP ;  /* 0x0000000000007918 */ /* 0x008fe20000000000 */
.L_x_5:
[----:B------:R-:W-:Y:S05]  /*0340*/  BSYNC.RECONVERGENT B0 ;  /* 0x0000000000007941 */ /* 0x000fea0003800200 */
.L_x_4:
[----:B------:R-:W-:Y:S04]  /*0350*/  BSSY.RECONVERGENT B0, `(.L_x_6) ;  /* 0x000000a000007945 */ /* 0x000fe80003800200 */
        /* <DEDUP_REMOVED lines=9> */
.L_x_7:
[----:B------:R-:W-:Y:S05]  /*03f0*/  BSYNC.RECONVERGENT B0 ;  /* 0x0000000000007941 */ /* 0x000fea0003800200 */
.L_x_6:
[----:B------:R-:W3:Y:S01]  /*0400*/  LDCU.64 UR6, c[0x0][0x888] ;  /* 0x00011100ff0677ac */ /* 0x000ee20008000a00 */
[----:B------:R-:W-:Y:S02]  /*0410*/  UISETP.EQ.U32.AND UP1, UPT, UR4, URZ, UPT ;  /* 0x000000ff0400728c */ /* 0x000fe4000bf22070 */
[----:B------:R-:W-:Y:S02]  /*0420*/  UPLOP3.LUT UP5, UPT, UPT, UPT, UPT, 0x80, 0x8 ;  /* 0x000000000008789c */ /* 0x000fe40003faf070 */
[----:B---3--:R-:W-:-:S04]  /*0430*/  UISETP.NE.U32.AND UP0, UPT, UR6, URZ, UPT ;  /* 0x000000ff0600728c */ /* 0x008fc8000bf05070 */
[----:B------:R-:W-:-:S04]  /*0440*/  UISETP.NE.AND.EX UP0, UPT, UR7, URZ, UPT, UP0 ;  /* 0x000000ff0700728c */ /* 0x000fc8000bf05300 */
[----:B------:R-:W-:-:S04]  /*0450*/  UISETP.EQ.OR.EX UP2, UPT, UR5, URZ, !UP0, UP1 ;  /* 0x000000ff0500728c */ /* 0x000fc8000c742710 */
[----:B------:R-:W-:-:S05]  /*0460*/  UP2UR UR51, UPR, URZ, 0x4 ;  /* 0x00000004ff337883 */ /* 0x000fca0008000000 */
[----:B------:R-:W-:Y:S07]  /*0470*/  BRA.U !UP2, `(.L_x_8) ;  /* 0x000000010a207547 */ /* 0x000fee000b800000 */
[----:B------:R-:W-:Y:S01]  /*0480*/  UISETP.NE.U32.AND UP2, UPT, UR4, URZ, UPT ;  /* 0x000000ff0400728c */ /* 0x000fe2000bf45070 */
[----:B-----5:R-:W-:Y:S01]  /*0490*/  FSETP.NEU.AND P0, PT, R49, RZ, PT ;  /* 0x000000ff3100720b */ /* 0x020fe20003f0d000 */
[----:B------:R-:W-:Y:S02]  /*04a0*/  USEL UR4, URZ, 0xffffffff, UP0 ;  /* 0xffffffffff047887 */ /* 0x000fe40008000000 */
[----:B------:R-:W-:-:S10]  /*04b0*/  UISETP.NE.AND.EX UP2, UPT, UR5, URZ, UPT, UP2 ;  /* 0x000000ff0500728c */ /* 0x000fd4000bf45320 */
[----:B------:R-:W-:Y:S01]  /*04c0*/  VOTEU.ANY UP1, P0 ;  /* 0x0000000000ff7886 */ /* 0x000fe20000020100 */
[----:B------:R-:W-:-:S04]  /*04d0*/  @!UP2 USEL UR4, URZ, 0xffffffff, UP1 ;  /* 0xffffffffff04a887 */ /* 0x000fc80008800000 */
[----:B------:R-:W-:-:S04]  /*04e0*/  ULOP3.LUT UR4, UR4, 0x1, URZ, 0xc0, !UPT ;  /* 0x0000000104047892 */ /* 0x000fc8000f8ec0ff */
[----:B------:R-:W-:-:S11]  /*04f0*/  UISETP.NE.U32.AND UP5, UPT, UR4, 0x1, UPT ;  /* 0x000000010400788c */ /* 0x000fd6000bfa5070 */
.L_x_8:
[----:B------:R-:W3:Y:S01]  /*0500*/  SHFL.IDX PT, R0, R96, RZ, 0x1f ;  /* 0x00001fff60007589 */ /* 0x000ee200000e0000 */
[----:B------:R-:W-:-:S04]  /*0510*/  UISETP.NE.AND UP1, UPT, UR10, 0x2, UPT ;  /* 0x000000020a00788c */ /* 0x000fc8000bf25270 */
[----:B------:R-:W-:Y:S02]  /*0520*/  UISETP.EQ.AND UP2, UPT, UR9, URZ, !UP1 ;  /* 0x000000ff0900728c */ /* 0x000fe4000cf42270 */
[----:B------:R-:W-:-:S04]  /*0530*/  USEL UR6, URZ, 0x1, UP1 ;  /* 0x00000001ff067887 */ /* 0x000fc80008800000 */
[----:B------:R-:W-:Y:S02]  /*0540*/  PLOP3.LUT P5, PT, P1, PT, UP2, 0x80, 0x8 ;  /* 0x000000000008781c */ /* 0x000fe40000faf028 */
[----:B---3--:R-:W-:-:S13]  /*0550*/  ISETP.NE.AND P0, PT, R0, RZ, PT ;  /* 0x000000ff0000720c */ /* 0x008fda0003f05270 */
[----:B------:R-:W-:Y:S05]  /*0560*/  @P0 BRA `(.L_x_9) ;  /* 0x0000000000800947 */ /* 0x000fea0003800000 */
[----:B------:R-:W-:Y:S01]  /*0570*/  ELECT P0, URZ, PT ;  /* 0x0000000000ff782f */ /* 0x000fe20003800000 */
[----:B------:R-:W-:-:S12]  /*0580*/  BSSY.RECONVERGENT B0, `(.L_x_9) ;  /* 0x000001e000007945 */ /* 0x000fd80003800200 */
[----:B------:R-:W-:Y:S05]  /*0590*/  @!P0 BRA `(.L_x_10) ;  /* 0x0000000000708947 */ /* 0x000fea0003800000 */
[----:B------:R-:W-:Y:S01]  /*05a0*/  UMOV UR5, 0x400 ;  /* 0x0000040000057882 */ /* 0x000fe20000000000 */
[----:B------:R-:W-:Y:S01]  /*05b0*/  UMOV UR4, 0x1 ;  /* 0x0000000100047882 */ /* 0x000fe20000000000 */
[----:B------:R-:W-:Y:S02]  /*05c0*/  ULEA UR5, UR37, UR5, 0x18 ;  /* 0x0000000525057291 */ /* 0x000fe4000f8ec0ff */
[----:B------:R-:W-:-:S04]  /*05d0*/  UIADD3 UR12, UPT, UPT, -UR4, 0x100000, URZ ;  /* 0x00100000040c7890 */ /* 0x000fc8000fffe1ff */
[----:B------:R-:W-:Y:S02]  /*05e0*/  USHF.L.U32 UR13, UR12, 0xb, URZ ;  /* 0x0000000b0c0d7899 */ /* 0x000fe400080006ff */
[----:B------:R-:W-:Y:S01]  /*05f0*/  USHF.L.U32 UR12, UR12, 0x1, URZ ;  /* 0x000000010c0c7899 */ /* 0x000fe200080006ff */
[----:B------:R-:W3:Y:S11]  /*0600*/  FENCE.VIEW.ASYNC.S ;  /* 0x00000000000073c6 */ /* 0x000ef60000000000 */
[----:B---3--:R3:W4:Y:S01]  /*0610*/  SYNCS.EXCH.64 URZ, [UR5], UR12 ;  /* 0x0000000c05ff75b2 */ /* 0x0087220008000100 */
[----:B------:R3:W1:Y:S01]  /*0620*/  SYNCS.EXCH.64 URZ, [UR5+0x50], UR12 ;  /* 0x0000500c05ff75b2 */ /* 0x0006620008000100 */
        /* <DEDUP_REMOVED lines=17> */
[----:B------:R3:W1:Y:S02]  /*0740*/  SYNCS.EXCH.64 URZ, [UR5+0x98], UR12 ;  /* 0x0000980c05ff75b2 */ /* 0x0006640008000100 */
[----:B---3--:R-:W-:Y:S01]  /*0750*/  NOP ;  /* 0x0000000000007918 */ /* 0x008fe20000000000 */
.L_x_10:
[----:B------:R-:W-:Y:S05]  /*0760*/  BSYNC.RECONVERGENT B0 ;  /* 0x0000000000007941 */ /* 0x000fea0003800200 */
.L_x_9:
[----:B------:R-:W3:Y:S01]  /*0770*/  SHFL.IDX PT, R0, R96, RZ, 0x1f ;  /* 0x00001fff60007589 */ /* 0x000ee200000e0000 */
[----:B------:R-:W-:Y:S01]  /*0780*/  NOP ;  /* 0x0000000000007918 */ /* 0x000fe20000000000 */
[----:B---3--:R-:W-:-:S13]  /*0790*/  ISETP.NE.AND P0, PT, R0, 0x1, PT ;  /* 0x000000010000780c */ /* 0x008fda0003f05270 */
[----:B------:R-:W-:Y:S05]  /*07a0*/  @P0 BRA `(.L_x_11) ;  /* 0x00000000004c0947 */ /* 0x000fea0003800000 */
[----:B------:R-:W-:Y:S01]  /*07b0*/  UMOV UR7, 0x400 ;  /* 0x0000040000077882 */ /* 0x000fe20000000000 */
[----:B------:R-:W-:Y:S01]  /*07c0*/  UMOV UR5, 0x20 ;  /* 0x0000002000057882 */ /* 0x000fe20000000000 */
[----:B------:R-:W-:Y:S01]  /*07d0*/  UMOV UR4, 0x80 ;  /* 0x0000008000047882 */ /* 0x000fe20000000000 */
[----:B------:R-:W-:Y:S02]  /*07e0*/  ULEA UR7, UR37, UR7, 0x18 ;  /* 0x0000000725077291 */ /* 0x000fe4000f8ec0ff */
[----:B------:R-:W-:-:S04]  /*07f0*/  UIADD3 UR12, UPT, UPT, -UR5, 0x100000, URZ ;  /* 0x00100000050c7890 */ /* 0x000fc8000fffe1ff */
[----:B------:R-:W-:Y:S02]  /*0800*/  USHF.L.U32 UR13, UR12, 0xb, URZ ;  /* 0x0000000b0c0d7899 */ /* 0x000fe400080006ff */
[----:B------:R-:W-:Y:S02]  /*0810*/  USHF.L.U32 UR12, UR12, 0x1, URZ ;  /* 0x000000010c0c7899 */ /* 0x000fe400080006ff */
[----:B------:R-:W-:-:S04]  /*0820*/  UIADD3 UR4, UPT, UPT, -UR4, 0x100000, URZ ;  /* 0x0010000004047890 */ /* 0x000fc8000fffe1ff */
[----:B------:R-:W-:Y:S02]  /*0830*/  USHF.L.U32 UR5, UR4, 0xb, URZ ;  /* 0x0000000b04057899 */ /* 0x000fe400080006ff */
[----:B------:R-:W-:Y:S01]  /*0840*/  USHF.L.U32 UR4, UR4, 0x1, URZ ;  /* 0x0000000104047899 */ /* 0x000fe200080006ff */
[----:B------:R-:W-:Y:S01]  /*0850*/  ELECT P0, URZ, PT ;  /* 0x0000000000ff782f */ /* 0x000fe20003800000 */
[----:B------:R-:W3:Y:S02]  /*0860*/  FENCE.VIEW.ASYNC.S ;  /* 0x00000000000073c6 */ /* 0x000ee40000000000 */
[----:B---3--:R3:W1:Y:S08]  /*0870*/  SYNCS.EXCH.64 URZ, [UR7+0xa0], UR12 ;  /* 0x0000a00c07ff75b2 */ /* 0x0086700008000100 */
[----:B------:R3:W1:Y:S01]  /*0880*/  SYNCS.EXCH.64 URZ, [UR7+0xb8], UR4 ;  /* 0x0000b80407ff75b2 */ /* 0x0006620008000100 */
[----:B------:R3:W1:Y:S01]  /*0890*/  SYNCS.EXCH.64 URZ, [UR7+0xa8], UR12 ;  /* 0x0000a80c07ff75b2 */ /* 0x0006620008000100 */
[----:B------:R3:W1:Y:S01]  /*08a0*/  SYNCS.EXCH.64 URZ, [UR7+0xc0], UR4 ;  /* 0x0000c00407ff75b2 */ /* 0x0006620008000100 */
[----:B------:R3:W1:Y:S01]  /*08b0*/  SYNCS.EXCH.64 URZ, [UR7+0xb0], UR12 ;  /* 0x0000b00c07ff75b2 */ /* 0x0006620008000100 */
[----:B------:R3:W1:Y:S01]  /*08c0*/  SYNCS.EXCH.64 URZ, [UR7+0xc8], UR4 ;  /* 0x0000c80407ff75b2 */ /* 0x0006620008000100 */
[----:B------:R-:W-:Y:S01]  /*08d0*/  NOP ;  /* 0x0000000000007918 */ /* 0x000fe20000000000 */
.L_x_11:
[----:B------:R-:W2:Y:S01]  /*08e0*/  SHFL.IDX PT, R0, R96, RZ, 0x1f ;  /* 0x00001fff60007589 */ /* 0x000ea200000e0000 */
[----:B------:R-:W-:Y:S01]  /*08f0*/  NOP ;  /* 0x0000000000007918 */ /* 0x000fe20000000000 */
[----:B--2---:R-:W-:-:S13]  /*0900*/  ISETP.NE.AND P0, PT, R0, 0x3, PT ;  /* 0x000000030000780c */ /* 0x004fda0003f05270 */
[----:B------:R-:W-:Y:S05]  /*0910*/  @P0 BRA `(.L_x_12) ;  /* 0x00000000002c0947 */ /* 0x000fea0003800000 */
[----:B---3--:R-:W-:Y:S01]  /*0920*/  UMOV UR5, 0x400 ;  /* 0x0000040000057882 */ /* 0x008fe20000000000 */
[----:B------:R-:W-:Y:S01]  /*0930*/  UMOV UR4, 0x20 ;  /* 0x0000002000047882 */ /* 0x000fe20000000000 */
[----:B------:R-:W-:Y:S02]  /*0940*/  ULEA UR5, UR37, UR5, 0x18 ;  /* 0x0000000525057291 */ /* 0x000fe4000f8ec0ff */
[----:B------:R-:W-:-:S04]  /*0950*/  UIADD3 UR12, UPT, UPT, -UR4, 0x100000, URZ ;  /* 0x00100000040c7890 */ /* 0x000fc8000fffe1ff */
[----:B------:R-:W-:Y:S02]  /*0960*/  USHF.L.U32 UR13, UR12, 0xb, URZ ;  /* 0x0000000b0c0d7899 */ /* 0x000fe400080006ff */
[----:B------:R-:W-:Y:S01]  /*0970*/  USHF.L.U32 UR12, UR12, 0x1, URZ ;  /* 0x000000010c0c7899 */ /* 0x000fe200080006ff */
[----:B------:R-:W-:Y:S01]  /*0980*/  ELECT P0, URZ, PT ;  /* 0x0000000000ff782f */ /* 0x000fe20003800000 */
[----:B------:R-:W2:Y:S10]  /*0990*/  FENCE.VIEW.ASYNC.S ;  /* 0x00000000000073c6 */ /* 0x000eb40000000000 */
[----:B--2---:R2:W3:Y:S01]  /*09a0*/  SYNCS.EXCH.64 URZ, [UR5+0xd0], UR12 ;  /* 0x0000d00c05ff75b2 */ /* 0x0044e20008000100 */
[----:B------:R2:W1:Y:S01]  /*09b0*/  SYNCS.EXCH.64 URZ, [UR5+0xd8], UR12 ;  /* 0x0000d80c05ff75b2 */ /* 0x0004620008000100 */
[----:B------:R-:W-:Y:S01]  /*09c0*/  NOP ;  /* 0x0000000000007918 */ /* 0x000fe20000000000 */
.L_x_12:
[----:B------:R-:W4:Y:S01]  /*09d0*/  SHFL.IDX PT, R0, R96, RZ, 0x1f ;  /* 0x00001fff60007589 */ /* 0x000f2200000e0000 */
[----:B------:R-:W-:Y:S01]  /*09e0*/  NOP ;  /* 0x0000000000007918 */ /* 0x000fe20000000000 */
[----:B----4-:R-:W-:-:S13]  /*09f0*/  ISETP.NE.AND P0, PT, R0, 0x4, PT ;  /* 0x000000040000780c */ /* 0x010fda0003f05270 */
[----:B------:R-:W-:Y:S05]  /*0a00*/  @P0 BRA `(.L_x_13) ;  /* 0x0000000000480947 */ /* 0x000fea0003800000 */
[----:B---3--:R-:W-:Y:S01]  /*0a10*/  UMOV UR7, 0x1e0 ;  /* 0x000001e000077882 */ /* 0x008fe20000000000 */
[----:B--2---:R-:W-:Y:S01]  /*0a20*/  UMOV UR5, 0x400 ;  /* 0x0000040000057882 */ /* 0x004fe20000000000 */
[----:B------:R-:W-:Y:S01]  /*0a30*/  USEL UR7, UR7, 0x1a0, UP5 ;  /* 0x000001a007077887 */ /* 0x000fe2000a800000 */
        /* <DEDUP_REMOVED lines=9> */
[----:B------:R-:W2:Y:S02]  /*0ad0*/  FENCE.VIEW.ASYNC.S ;  /* 0x00000000000073c6 */ /* 0x000ea40000000000 */
[----:B--2---:R4:W2:Y:S08]  /*0ae0*/  SYNCS.EXCH.64 URZ, [UR5+0xe0], UR12 ;  /* 0x0000e00c05ff75b2 */ /* 0x0048b00008000100 */
[----:B------:R4:W3:Y:S01]  /*0af0*/  SYNCS.EXCH.64 URZ, [UR5+0xf0], UR14 ;  /* 0x0000f00e05ff75b2 */ /* 0x0008e20008000100 */
[----:B------:R4:W1:Y:S01]  /*0b00*/  SYNCS.EXCH.64 URZ, [UR5+0xe8], UR12 ;  /* 0x0000e80c05ff75b2 */ /* 0x0008620008000100 */
[----:B------:R4:W1:Y:S02]  /*0b10*/  SYNCS.EXCH.64 URZ, [UR5+0xf8], UR14 ;  /* 0x0000f80e05ff75b2 */ /* 0x0008640008000100 */
[----:B----4-:R-:W-:Y:S01]  /*0b20*/  NOP ;  /* 0x0000000000007918 */ /* 0x010fe20000000000 */
.L_x_13:
[----:B------:R-:W4:Y:S01]  /*0b30*/  SHFL.IDX PT, R0, R96, RZ, 0x1f ;  /* 0x00001fff60007589 */ /* 0x000f2200000e0000 */
[----:B------:R-:W-:Y:S01]  /*0b40*/  NOP ;  /* 0x0000000000007918 */ /* 0x000fe20000000000 */
[----:B----4-:R-:W-:-:S13]  /*0b50*/  ISETP.NE.AND P0, PT, R0, 0x5, PT ;  /* 0x000000050000780c */ /* 0x010fda0003f05270 */
[----:B------:R-:W-:Y:S05]  /*0b60*/  @P0 BRA `(.L_x_14) ;  /* 0x0000000000540947 */ /* 0x000fea0003800000 */
[----:B---3--:R-:W-:Y:S01]  /*0b70*/  UMOV UR7, 0x400 ;  /* 0x0000040000077882 */ /* 0x008fe20000000000 */
[----:B--2---:R-:W-:Y:S01]  /*0b80*/  UMOV UR5, 0x1 ;  /* 0x0000000100057882 */ /* 0x004fe20000000000 */
        /* <DEDUP_REMOVED lines=13> */
[----:B------:R4:W1:Y:S01]  /*0c60*/  SYNCS.EXCH.64 URZ, [UR7+0x128], UR4 ;  /* 0x0001280407ff75b2 */ /* 0x0008620008000100 */
[----:B------:R4:W1:Y:S01]  /*0c70*/  SYNCS.EXCH.64 URZ, [UR7+0x110], UR12 ;  /* 0x0001100c07ff75b2 */ /* 0x0008620008000100 */
[----:B------:R4:W1:Y:S01]  /*0c80*/  SYNCS.EXCH.64 URZ, [UR7+0x130], UR4 ;  /* 0x0001300407ff75b2 */ /* 0x0008620008000100 */
[----:B------:R4:W1:Y:S01]  /*0c90*/  SYNCS.EXCH.64 URZ, [UR7+0x118], UR12 ;  /* 0x0001180c07ff75b2 */ /* 0x0008620008000100 */
[----:B------:R4:W1:Y:S02]  /*0ca0*/  SYNCS.EXCH.64 URZ, [UR7+0x138], UR4 ;  /* 0x0001380407ff75b2 */ /* 0x0008640008000100 */
[----:B----4-:R-:W-:Y:S01]  /*0cb0*/  NOP ;  /* 0x0000000000007918 */ /* 0x010fe20000000000 */
.L_x_14:
[----:B------:R-:W4:Y:S01]  /*0cc0*/  SHFL.IDX PT, R0, R96, RZ, 0x1f ;  /* 0x00001fff60007589 */ /* 0x000f2200000e0000 */
[----:B------:R-:W-:Y:S01]  /*0cd0*/  ISETP.NE.OR P1, PT, RZ, UR10, !P1 ;  /* 0x0000000aff007c0c */ /* 0x000fe2000cf25670 */
[----:B------:R-:W-:Y:S01]  /*0ce0*/  NOP ;  /* 0x0000000000007918 */ /* 0x000fe20000000000 */
[----:B----4-:R-:W-:-:S13]  /*0cf0*/  ISETP.NE.AND P0, PT, R0, 0x3, PT ;  /* 0x000000030000780c */ /* 0x010fda0003f05270 */
[----:B------:R-:W-:Y:S05]  /*0d00*/  @P0 BRA `(.L_x_15) ;  /* 0x0000000000340947 */ /* 0x000fea0003800000 */
[----:B--23--:R-:W-:Y:S01]  /*0d10*/  UMOV UR5, 0x400 ;  /* 0x0000040000057882 */ /* 0x00cfe20000000000 */
[----:B------:R-:W-:Y:S01]  /*0d20*/  UMOV UR4, 0x20 ;  /* 0x0000002000047882 */ /* 0x000fe20000000000 */
[----:B------:R-:W-:Y:S02]  /*0d30*/  ULEA UR5, UR37, UR5, 0x18 ;  /* 0x0000000525057291 */ /* 0x000fe4000f8ec0ff */
[----:B------:R-:W-:-:S04]  /*0d40*/  UIADD3 UR12, UPT, UPT, -UR4, 0x100000, URZ ;  /* 0x00100000040c7890 */ /* 0x000fc8000fffe1ff */
[----:B------:R-:W-:Y:S02]  /*0d50*/  USHF.L.U32 UR13, UR12, 0xb, URZ ;  /* 0x0000000b0c0d7899 */ /* 0x000fe400080006ff */
[----:B------:R-:W-:Y:S01]  /*0d60*/  USHF.L.U32 UR12, UR12, 0x1, URZ ;  /* 0x000000010c0c7899 */ /* 0x000fe200080006ff */
[----:B------:R-:W-:Y:S01]  /*0d70*/  ELECT P0, URZ, PT ;  /* 0x0000000000ff782f */ /* 0x000fe20003800000 */
[----:B------:R-:W2:Y:S10]  /*0d80*/  FENCE.VIEW.ASYNC.S ;  /* 0x00000000000073c6 */ /* 0x000eb40000000000 */
[----:B--2---:R4:W2:Y:S01]  /*0d90*/  SYNCS.EXCH.64 URZ, [UR5+0x140], UR12 ;  /* 0x0001400c05ff75b2 */ /* 0x0048a20008000100 */
[----:B------:R4:W3:Y:S01]  /*0da0*/  SYNCS.EXCH.64 URZ, [UR5+0x150], UR12 ;  /* 0x0001500c05ff75b2 */ /* 0x0008e20008000100 */
[----:B------:R4:W1:Y:S01]  /*0db0*/  SYNCS.EXCH.64 URZ, [UR5+0x148], UR12 ;  /* 0x0001480c05ff75b2 */ /* 0x0008620008000100 */
[----:B------:R4:W1:Y:S02]  /*0dc0*/  SYNCS.EXCH.64 URZ, [UR5+0x158], UR12 ;  /* 0x0001580c05ff75b2 */ /* 0x0008640008000100 */
[----:B----4-:R-:W-:Y:S01]  /*0dd0*/  NOP ;  /* 0x0000000000007918 */ /* 0x010fe20000000000 */
.L_x_15:
[----:B------:R-:W-:Y:S01]  /*0de0*/  VOTEU.ALL UP1, P1 ;  /* 0x0000000000ff7886 */ /* 0x000fe20000820000 */
[----:B--23--:R-:W2:Y:S01]  /*0df0*/  LDCU UR5, c[0x0][0x36c] ;  /* 0x00006d80ff0577ac */ /* 0x00cea20008000800 */
[----:B------:R-:W-:Y:S01]  /*0e00*/  NOP ;  /* 0x0000000000007918 */ /* 0x000fe20000000000 */
[----:B------:R-:W-:Y:S01]  /*0e10*/  LOP3.LUT R10, R105, 0x1f, RZ, 0xc0, !PT ;  /* 0x0000001f690a7812 */ /* 0x000fe200078ec0ff */
[----:B------:R-:W-:Y:S01]  /*0e20*/  UMOV UR12, 0x20 ;  /* 0x00000020000c7882 */ /* 0x000fe20000000000 */
[----:B------:R-:W-:Y:S01]  /*0e30*/  @!UP1 UMOV UR4, 0x400 ;  /* 0x0000040000049882 */ /* 0x000fe20000000000 */
[----:B------:R-:W-:-:S04]  /*0e40*/  @!UP1 UIADD3 UR12, UPT, UPT, -UR12, 0x100000, URZ ;  /* 0x001000000c0c9890 */ /* 0x000fc8000fffe1ff */
[----:B------:R-:W-:Y:S02]  /*0e50*/  @!UP1 USHF.L.U32 UR13, UR12, 0xb, URZ ;  /* 0x0000000b0c0d9899 */ /* 0x000fe400080006ff */
[----:B------:R-:W-:Y:S02]  /*0e60*/  @!UP1 USHF.L.U32 UR12, UR12, 0x1, URZ ;  /* 0x000000010c0c9899 */ /* 0x000fe400080006ff */
[----:B------:R-:W-:Y:S01]  /*0e70*/  @!UP1 ULEA UR4, UR37, UR4, 0x18 ;  /* 0x0000000425049291 */ /* 0x000fe2000f8ec0ff */
[----:B------:R-:W-:Y:S01]  /*0e80*/  VOTEU.ALL UP1, P1 ;  /* 0x0000000000ff7886 */ /* 0x000fe20000820000 */
[----:B------:R-:W-:Y:S01]  /*0e90*/  UISETP.NE.AND UP4, UPT, UR10, URZ, UPT ;  /* 0x000000ff0a00728c */ /* 0x000fe2000bf85270 */
[----:B------:R-:W3:Y:S09]  /*0ea0*/  FENCE.VIEW.ASYNC.S ;  /* 0x00000000000073c6 */ /* 0x000ef20000000000 */
[----:B---3--:R3:W4:Y:S01]  /*0eb0*/  @!UP1 SYNCS.EXCH.64 URZ, [UR4+0x160], UR12 ;  /* 0x0001600c04ff95b2 */ /* 0x0087220008000100 */
[----:B--2---:R-:W-:-:S09]  /*0ec0*/  UISETP.EQ.U32.AND UP1, UPT, UR5, 0x1, UPT ;  /* 0x000000010500788c */ /* 0x004fd2000bf22070 */
[----:B------:R-:W-:Y:S05]  /*0ed0*/  BRA.U !UP1, `(.L_x_16) ;  /* 0x0000000109087547 */ /* 0x000fea000b800000 */
[----:B-1--4-:R-:W-:Y:S01]  /*0ee0*/  UCGABAR_ARV ;  /* 0x00000000000079c7 */ /* 0x012fe20008000000 */
[----:B------:R-:W-:Y:S05]  /*0ef0*/  BRA `(.L_x_17) ;  /* 0x0000000000047947 */ /* 0x000fea0003800000 */
.L_x_16:
[----:B-1--4-:R-:W-:Y:S01]  /*0f00*/  NOP ;  /* 0x0000000000007918 */ /* 0x012fe20000000000 */
.L_x_17:
[----:B------:R-:W1:Y:S01]  /*0f10*/  S2R R15, SR_CTAID.Y ;  /* 0x00000000000f7919 */ /* 0x000e620000002600 */
[----:B------:R-:W-:-:S05]  /*0f20*/  CS2R.32 R91, SR_CgaSize ;  /* 0x00000000005b7805 */ /* 0x000fca0000008a00 */
[----:B------:R-:W-:-:S05]  /*0f30*/  IMAD R91, R91, -0xa0, RZ ;  /* 0xffffff605b5b7824 */ /* 0x000fca00078e02ff */
[----:B---3--:R-:W-:-:S14]  /*0f40*/  R2UR UR4, R91 ;  /* 0x000000005b0472ca */ /* 0x008fdc00000e0000 */
[----:B------:R-:W2:Y:S01]  /*0f50*/  LDCU UR4, c[0x0][UR4+0x2b4] ;  /* 0x00005680040477ac */ /* 0x000ea20008000800 */
[----:B------:R-:W-:-:S05]  /*0f60*/  CS2R.32 R0, SR_CgaSize ;  /* 0x0000000000007805 */ /* 0x000fca0000008a00 */
[----:B------:R-:W-:-:S06]  /*0f70*/  IMAD R0, R0, -0xa0, RZ ;  /* 0xffffff6000007824 */ /* 0x000fcc00078e02ff */
[----:B------:R-:W3:Y:S01]  /*0f80*/  LDC R0, c[0x0][R0+0x2a4] ;  /* 0x0000a90000007b82 */ /* 0x000ee20000000800 */
[----:B------:R-:W-:Y:S01]  /*0f90*/  PRMT R8, RZ, 0x7610, R8 ;  /* 0x00007610ff087816 */ /* 0x000fe20000000008 */
[----:B------:R-:W4:Y:S01]  /*0fa0*/  S2R R9, SR_CTAID.X ;  /* 0x0000000000097919 */ /* 0x000f220000002500 */
[----:B------:R-:W-:-:S05]  /*0fb0*/  CS2R.32 R91, SR_CgaSize ;  /* 0x00000000005b7805 */ /* 0x000fca0000008a00 */
[----:B------:R-:W-:-:S05]  /*0fc0*/  IMAD R91, R91, -0xa0, RZ ;  /* 0xffffff605b5b7824 */ /* 0x000fca00078e02ff */
[----:B------:R-:W-:-:S14]  /*0fd0*/  R2UR UR5, R91 ;  /* 0x000000005b0572ca */ /* 0x000fdc00000e0000 */
[----:B------:R-:W3:Y:S01]  /*0fe0*/  LDCU UR5, c[0x0][UR5+0x2b0] ;  /* 0x00005600050577ac */ /* 0x000ee20008000800 */
[----:B------:R-:W-:Y:S01]  /*0ff0*/  UISETP.NE.AND UP2, UPT, UR10, 0x2, UPT ;  /* 0x000000020a00788c */ /* 0x000fe2000bf45270 */
[----:B------:R-:W2:Y:S01]  /*1000*/  LDC R11, c[0x0][0xb24] ;  /* 0x0002c900ff0b7b82 */ /* 0x000ea20000000800 */
[----:B------:R-:W-:-:S05]  /*1010*/  CS2R.32 R2, SR_CgaSize ;  /* 0x0000000000027805 */ /* 0x000fca0000008a00 */
[----:B------:R-:W-:-:S06]  /*1020*/  IMAD R2, R2, -0xa0, RZ ;  /* 0xffffff6002027824 */ /* 0x000fcc00078e02ff */
[----:B------:R-:W3:Y:S08]  /*1030*/  LDC R2, c[0x0][R2+0x2a0] ;  /* 0x0000a80002027b82 */ /* 0x000ef00000000800 */
[----:B------:R-:W3:Y:S01]  /*1040*/  LDC R37, c[0x0][0xb24] ;  /* 0x0002c900ff257b82 */ /* 0x000ee20000000800 */
[----:B-1----:R-:W-:-:S07]  /*1050*/  I2FP.F32.U32 R90, R15 ;  /* 0x0000000f005a7245 */ /* 0x002fce0000201000 */
[----:B------:R-:W1:Y:S01]  /*1060*/  S2UR UR36, SR_CTAID.Z ;  /* 0x00000000002479c3 */ /* 0x000e620000002700 */
[----:B--2---:R-:W-:Y:S01]  /*1070*/  ISETP.GE.AND P0, PT, R11, 0x1, PT ;  /* 0x000000010b00780c */ /* 0x004fe20003f06270 */
[----:B----4-:R-:W-:Y:S01]  /*1080*/  IMAD.MOV.U32 R14, RZ, RZ, R9 ;  /* 0x000000ffff0e7224 */ /* 0x010fe200078e0009 */
[----:B------:R-:W-:Y:S01]  /*1090*/  I2FP.F32.U32 R91, R9 ;  /* 0x00000009005b7245 */ /* 0x000fe20000201000 */
[----:B------:R-:W-:Y:S01]  /*10a0*/  FMUL R90, R90, UR4 ;  /* 0x000000045a5a7c20 */ /* 0x000fe20008400000 */
[----:B------:R-:W2:Y:S03]  /*10b0*/  LDCU UR4, c[0x0][0xb30] ;  /* 0x00016600ff0477ac */ /* 0x000ea60008000800 */
[----:B---3--:R-:W-:Y:S02]  /*10c0*/  FMUL R91, R91, UR5 ;  /* 0x000000055b5b7c20 */ /* 0x008fe40008400000 */
[----:B------:R-:W3:Y:S08]  /*10d0*/  F2I.U32.TRUNC.NTZ R90, R90 ;  /* 0x0000005a005a7305 */ /* 0x000ef0000020f000 */
[----:B------:R-:W4:Y:S01]  /*10e0*/  F2I.U32.TRUNC.NTZ R91, R91 ;  /* 0x0000005b005b7305 */ /* 0x000f22000020f000 */
[----:B--2---:R-:W-:Y:S01]  /*10f0*/  UISETP.NE.AND UP3, UPT, UR4, 0x1, UPT ;  /* 0x000000010400788c */ /* 0x004fe2000bf65270 */
[----:B---3--:R-:W-:-:S05]  /*1100*/  IADD3 R90, PT, PT, -R90, RZ, RZ ;  /* 0x000000ff5a5a7210 */ /* 0x008fca0007ffe1ff */
[----:B------:R-:W-:Y:S01]  /*1110*/  IMAD R90, R0, R90, R15 ;  /* 0x0000005a005a7224 */ /* 0x000fe200078e020f */
[----:B------:R-:W-:Y:S01]  /*1120*/  PRMT R0, RZ, 0x7610, R0 ;  /* 0x00007610ff007816 */ /* 0x000fe20000000000 */
[----:B----4-:R-:W-:-:S04]  /*1130*/  IMAD.MOV R91, RZ, RZ, -R91 ;  /* 0x000000ffff5b7224 */ /* 0x010fc800078e0a5b */
[----:B------:R-:W-:Y:S01]  /*1140*/  IMAD R91, R2, R91, R9 ;  /* 0x0000005b025b7224 */ /* 0x000fe200078e0209 */
[----:B-1----:R-:W-:Y:S06]  /*1150*/  BRA.U UP4, `(.L_x_18) ;  /* 0x0000000104247547 */ /* 0x002fec000b800000 */
[----:B------:R-:W-:Y:S01]  /*1160*/  ISETP.NE.AND P1, PT, R90, RZ, PT ;  /* 0x000000ff5a00720c */ /* 0x000fe20003f25270 */
[----:B------:R-:W-:Y:S01]  /*1170*/  IMAD.MOV.U32 R0, RZ, RZ, 0x3 ;  /* 0x00000003ff007424 */ /* 0x000fe200078e00ff */
[C---:B------:R-:W-:Y:S02]  /*1180*/  LOP3.LUT R2, R91.reuse, 0xfffffffe, RZ, 0xc0, !PT ;  /* 0xfffffffe5b027812 */ /* 0x040fe400078ec0ff */
[----:B------:R-:W-:Y:S02]  /*1190*/  ISETP.LT.U32.OR P1, PT, R91, 0x2, !P1 ;  /* 0x000000025b00780c */ /* 0x000fe40004f21470 */
[----:B------:R-:W-:Y:S02]  /*11a0*/  SHF.L.U32 R0, R0, R2, RZ ;  /* 0x0000000200007219 */ /* 0x000fe400000006ff */
[----:B------:R-:W-:Y:S02]  /*11b0*/  SEL R4, RZ, 0x1, !P1 ;  /* 0x00000001ff047807 */ /* 0x000fe40004800000 */
[----:B------:R-:W-:-:S05]  /*11c0*/  SEL R3, RZ, 0x2, !P1 ;  /* 0x00000002ff037807 */ /* 0x000fca0004800000 */
[----:B------:R-:W-:-:S05]  /*11d0*/  IMAD.IADD R3, R4, 0x1, R3 ;  /* 0x0000000104037824 */ /* 0x000fca00078e0203 */
[----:B------:R-:W-:Y:S02]  /*11e0*/  PRMT R8, R3, 0x7610, R8 ;  /* 0x0000761003087816 */ /* 0x000fe40000000008 */
.L_x_18:
[----:B------:R-:W-:Y:S05]  /*11f0*/  @!P0 BRA `(.L_x_19) ;  /* 0x0000000000b88947 */ /* 0x000fea0003800000 */
[----:B------:R-:W1:Y:S01]  /*1200*/  LDC.64 R4, c[0x0][0xb18] ;  /* 0x0002c600ff047b82 */ /* 0x000e620000000a00 */
[----:B------:R-:W-:-:S07]  /*1210*/  ISETP.NE.AND P0, PT, R11, 0x1, PT ;  /* 0x000000010b00780c */ /* 0x000fce0003f05270 */
[----:B------:R-:W2:Y:S08]  /*1220*/  LDC R14, c[0x0][0xb0c] ;  /* 0x0002c300ff0e7b82 */ /* 0x000eb00000000800 */
[----:B------:R-:W3:Y:S08]  /*1230*/  LDC R16, c[0x0][0x370] ;  /* 0x0000dc00ff107b82 */ /* 0x000ef00000000800 */
[----:B------:R-:W4:Y:S01]  /*1240*/  LDC R13, c[0x0][0x374] ;  /* 0x0000dd00ff0d7b82 */ /* 0x000f220000000800 */
[----:B-1----:R-:W-:-:S07]  /*1250*/  ISETP.NE.AND P1, PT, R4, 0x1, PT ;  /* 0x000000010400780c */ /* 0x002fce0003f25270 */
[----:B------:R-:W3:Y:S01]  /*1260*/  LDC.64 R6, c[0x0][0xb10] ;  /* 0x0002c400ff067b82 */ /* 0x000ee20000000a00 */
[----:B--2---:R-:W-:-:S07]  /*1270*/  ISETP.NE.AND P2, PT, R14, 0x1, PT ;  /* 0x000000010e00780c */ /* 0x004fce0003f45270 */
[----:B------:R-:W1:Y:S08]  /*1280*/  LDC R12, c[0x0][0xb20] ;  /* 0x0002c800ff0c7b82 */ /* 0x000e700000000800 */
[----:B------:R-:W2:Y:S01]  /*1290*/  LDC.64 R2, c[0x0][0xb28] ;  /* 0x0002ca00ff027b82 */ /* 0x000ea20000000a00 */
[----:B----4-:R-:W-:-:S04]  /*12a0*/  IMAD.HI.U32 R17, R13, R5, RZ ;  /* 0x000000050d117227 */ /* 0x010fc800078e00ff */
[----:B------:R-:W-:-:S04]  /*12b0*/  IMAD.HI.U32 R5, R15, R5, RZ ;  /* 0x000000050f057227 */ /* 0x000fc800078e00ff */
[----:B---3--:R-:W-:-:S05]  /*12c0*/  IMAD.HI.U32 R18, R16, R6, RZ ;  /* 0x0000000610127227 */ /* 0x008fca00078e00ff */
[-C--:B------:R-:W-:Y:S01]  /*12d0*/  @P2 SHF.R.U32.HI R16, RZ, R7.reuse, R18 ;  /* 0x00000007ff102219 */ /* 0x080fe20000011612 */
[----:B------:R-:W-:Y:S01]  /*12e0*/  IMAD.HI.U32 R18, R9, R6, RZ ;  /* 0x0000000609127227 */ /* 0x000fe200078e00ff */
[-C--:B-1----:R-:W-:Y:S02]  /*12f0*/  @P1 SHF.R.U32.HI R13, RZ, R12.reuse, R17 ;  /* 0x0000000cff0d1219 */ /* 0x082fe40000011611 */
[----:B------:R-:W-:Y:S02]  /*1300*/  SHF.R.U32.HI R5, RZ, R12, R5 ;  /* 0x0000000cff057219 */ /* 0x000fe40000011605 */
[----:B------:R-:W-:Y:S02]  /*1310*/  SHF.R.U32.HI R18, RZ, R7, R18 ;  /* 0x00000007ff127219 */ /* 0x000fe40000011612 */
[----:B------:R-:W-:Y:S01]  /*1320*/  SEL R5, R15, R5, !P1 ;  /* 0x000000050f057207 */ /* 0x000fe20004800000 */
[----:B--2---:R-:W-:Y:S01]  /*1330*/  IMAD.HI.U32 R17, R13, R2, RZ ;  /* 0x000000020d117227 */ /* 0x004fe200078e00ff */
[----:B------:R-:W-:-:S03]  /*1340*/  SEL R18, R9, R18, !P2 ;  /* 0x0000001209127207 */ /* 0x000fc60005000000 */
[----:B------:R-:W-:Y:S01]  /*1350*/  IMAD.HI.U32 R6, R16, R2, RZ ;  /* 0x0000000210067227 */ /* 0x000fe200078e00ff */
[----:B------:R-:W-:-:S04]  /*1360*/  @P0 SHF.R.U32.HI R13, RZ, R3, R17 ;  /* 0x00000003ff0d0219 */ /* 0x000fc80000011611 */
[----:B------:R-:W-:Y:S01]  /*1370*/  @P0 SHF.R.U32.HI R16, RZ, R3, R6 ;  /* 0x00000003ff100219 */ /* 0x000fe20000011606 */
[----:B------:R-:W-:-:S04]  /*1380*/  IMAD R13, R13, R11, RZ ;  /* 0x0000000b0d0d7224 */ /* 0x000fc800078e02ff */
[----:B------:R-:W-:Y:S01]  /*1390*/  IMAD R6, R16, R11, RZ ;  /* 0x0000000b10067224 */ /* 0x000fe200078e02ff */
[----:B------:R-:W-:-:S04]  /*13a0*/  ISETP.GE.AND P1, PT, R5, R13, PT ;  /* 0x0000000d0500720c */ /* 0x000fc80003f26270 */
[----:B------:R-:W-:Y:S01]  /*13b0*/  ISETP.GE.OR P1, PT, R18, R6, P1 ;  /* 0x000000061200720c */ /* 0x000fe20000f26670 */
[----:B------:R-:W-:-:S05]  /*13c0*/  IMAD.HI.U32 R6, R5, R2, RZ ;  /* 0x0000000205067227 */ /* 0x000fca00078e00ff */
[----:B------:R-:W-:-:S04]  /*13d0*/  SHF.R.U32.HI R6, RZ, R3, R6 ;  /* 0x00000003ff067219 */ /* 0x000fc80000011606 */
[----:B------:R-:W-:-:S03]  /*13e0*/  SEL R6, R5, R6, !P0 ;  /* 0x0000000605067207 */ /* 0x000fc60004000000 */
[----:B------:R-:W-:Y:S01]  /*13f0*/  @!P1 IMAD.HI.U32 R7, R18, R2, RZ ;  /* 0x0000000212079227 */ /* 0x000fe200078e00ff */
[----:B------:R-:W-:-:S04]  /*1400*/  IADD3 R2, PT, PT, -R6, RZ, RZ ;  /* 0x000000ff06027210 */ /* 0x000fc80007ffe1ff */
[----:B------:R-:W-:Y:S01]  /*1410*/  @!P1 SHF.R.U32.HI R3, RZ, R3, R7 ;  /* 0x00000003ff039219 */ /* 0x000fe20000011607 */
[----:B------:R-:W-:Y:S01]  /*1420*/  IMAD R2, R11, R2, R5 ;  /* 0x000000020b027224 */ /* 0x000fe200078e0205 */
[----:B------:R-:W-:Y:S02]  /*1430*/  IADD3 R7, PT, PT, -R5, RZ, RZ ;  /* 0x000000ff05077210 */ /* 0x000fe40007ffe1ff */
[----:B------:R-:W-:-:S03]  /*1440*/  @!P1 SEL R3, R18, R3, !P0 ;  /* 0x0000000312039207 */ /* 0x000fc60004000000 */
[----:B------:R-:W-:Y:S02]  /*1450*/  IMAD R7, R4, R7, R15 ;  /* 0x0000000704077224 */ /* 0x000fe400078e020f */
[--C-:B------:R-:W-:Y:S02]  /*1460*/  @!P1 IMAD.IADD R6, R6, 0x1, -R3.reuse ;  /* 0x0000000106069824 */ /* 0x100fe400078e0a03 */
[----:B------:R-:W-:Y:S01]  /*1470*/  @!P1 IMAD R3, R2, R16, R3 ;  /* 0x0000001002039224 */ /* 0x000fe200078e0203 */
[----:B------:R-:W-:Y:S01]  /*1480*/  IADD3 R2, PT, PT, -R18, RZ, RZ ;  /* 0x000000ff12027210 */ /* 0x000fe20007ffe1ff */
[----:B------:R-:W-:Y:S02]  /*1490*/  @!P1 IMAD R5, R6, R11, R18 ;  /* 0x0000000b06059224 */ /* 0x000fe400078e0212 */
[----:B------:R-:W-:Y:S02]  /*14a0*/  @!P1 IMAD.MOV.U32 R18, RZ, RZ, R3 ;  /* 0x000000ffff129224 */ /* 0x000fe400078e0003 */
[----:B------:R-:W-:-:S02]  /*14b0*/  IMAD R2, R14, R2, R9 ;  /* 0x000000020e027224 */ /* 0x000fc400078e0209 */
[----:B------:R-:W-:Y:S02]  /*14c0*/  IMAD R15, R5, R4, R7 ;  /* 0x00000004050f7224 */ /* 0x000fe400078e0207 */
[----:B------:R-:W-:Y:S02]  /*14d0*/  IMAD R14, R18, R14, R2 ;  /* 0x0000000e120e7224 */ /* 0x000fe400078e0202 */
.L_x_19:
[----:B------:R-:W-:Y:S05]  /*14e0*/  BRA.U UP3, `(.L_x_20) ;  /* 0x0000000103407547 */ /* 0x000fea000b800000 */
[----:B------:R-:W1:Y:S08]  /*14f0*/  LDC.64 R4, c[0x0][0xb10] ;  /* 0x0002c400ff047b82 */ /* 0x000e700000000a00 */
[----:B------:R-:W2:Y:S08]  /*1500*/  LDC.64 R2, c[0x0][0xb18] ;  /* 0x0002c600ff027b82 */ /* 0x000eb00000000a00 */
[----:B------:R-:W3:Y:S08]  /*1510*/  LDC R6, c[0x0][0xb20] ;  /* 0x0002c800ff067b82 */ /* 0x000ef00000000800 */
[----:B------:R-:W4:Y:S01]  /*1520*/  LDC R7, c[0x0][0xb0c] ;  /* 0x0002c300ff077b82 */ /* 0x000f220000000800 */
[----:B-1----:R-:W-:-:S05]  /*1530*/  IMAD.HI.U32 R4, R14, R4, RZ ;  /* 0x000000040e047227 */ /* 0x002fca00078e00ff */
[----:B------:R-:W-:Y:S01]  /*1540*/  SHF.R.U32.HI R4, RZ, R5, R4 ;  /* 0x00000005ff047219 */ /* 0x000fe20000011604 */
[----:B--2---:R-:W-:Y:S01]  /*1550*/  IMAD.HI.U32 R3, R15, R3, RZ ;  /* 0x000000030f037227 */ /* 0x004fe200078e00ff */
[----:B------:R-:W-:-:S04]  /*1560*/  ISETP.NE.AND P0, PT, R2, 0x1, PT ;  /* 0x000000010200780c */ /* 0x000fc80003f05270 */
[----:B---3--:R-:W-:-:S04]  /*1570*/  SHF.R.U32.HI R3, RZ, R6, R3 ;  /* 0x00000006ff037219 */ /* 0x008fc80000011603 */
[----:B------:R-:W-:Y:S02]  /*1580*/  SEL R3, R15, R3, !P0 ;  /* 0x000000030f037207 */ /* 0x000fe40004000000 */
[----:B----4-:R-:W-:-:S04]  /*1590*/  ISETP.NE.AND P1, PT, R7, 0x1, PT ;  /* 0x000000010700780c */ /* 0x010fc80003f25270 */
[----:B------:R-:W-:-:S05]  /*15a0*/  SEL R5, R14, R4, !P1 ;  /* 0x000000040e057207 */ /* 0x000fca0004800000 */
[----:B------:R-:W-:Y:S02]  /*15b0*/  IMAD.IADD R4, R3, 0x1, -R5 ;  /* 0x0000000103047824 */ /* 0x000fe400078e0a05 */
[----:B------:R-:W-:Y:S02]  /*15c0*/  IMAD.IADD R3, R5, 0x1, -R3 ;  /* 0x0000000105037824 */ /* 0x000fe400078e0a03 */
[----:B------:R-:W-:Y:S02]  /*15d0*/  IMAD R14, R4, R7, R14 ;  /* 0x00000007040e7224 */ /* 0x000fe400078e020e */
[----:B------:R-:W-:Y:S02]  /*15e0*/  IMAD R15, R3, R2, R15 ;  /* 0x00000002030f7224 */ /* 0x000fe400078e020f */
.L_x_20:
[----:B------:R-:W-:Y:S05]  /*15f0*/  BRA.U !UP1, `(.L_x_21) ;  /* 0x00000001090c7547 */ /* 0x000fea000b800000 */
[----:B------:R-:W-:Y:S01]  /*1600*/  UCGABAR_WAIT ;  /* 0x0000000000007dc7 */ /* 0x000fe20008000000 */
[----:B------:R-:W-:Y:S01]  /*1610*/  CCTL.IVALL ;  /* 0x00000000ff00798f */ /* 0x000fe20002000000 */
[----:B------:R-:W-:Y:S05]  /*1620*/  BRA `(.L_x_22) ;  /* 0x0000000000047947 */ /* 0x000fea0003800000 */
.L_x_21:
[----:B------:R-:W-:Y:S06]  /*1630*/  BAR.SYNC.DEFER_BLOCKING 0x0 ;  /* 0x0000000000007b1d */ /* 0x000fec0000010000 */
.L_x_22:
[----:B------:R-:W-:Y:S05]  /*1640*/  BRA.U UP2, `(.L_x_23) ;  /* 0x0000001502887547 */ /* 0x000fea000b800000 */
[----:B------:R-:W1:Y:S01]  /*1650*/  LDCU UR7, c[0x0][0x38c] ;  /* 0x00007180ff0777ac */ /* 0x000e620008000800 */
[----:B------:R-:W2:Y:S01]  /*1660*/  LDC R8, c[0x0][0x370] ;  /* 0x0000dc00ff087b82 */ /* 0x000ea20000000800 */
[----:B------:R-:W-:Y:S01]  /*1670*/  PLOP3.LUT P1, PT, PT, PT, UP5, 0x80, 0x8 ;  /* 0x000000000008781c */ /* 0x000fe20003f2f058 */
[C---:B------:R-:W-:Y:S01]  /*1680*/  IMAD.SHL.U32 R18, R9.reuse, 0x40, RZ ;  /* 0x0000004009127824 */ /* 0x040fe200078e00ff */
[----:B------:R-:W-:Y:S01]  /*1690*/  UISETP.NE.AND UP1, UPT, UR10, URZ, UPT ;  /* 0x000000ff0a00728c */ /* 0x000fe2000bf25270 */
[----:B------:R-:W-:Y:S01]  /*16a0*/  ISETP.NE.AND P4, PT, R10, RZ, P5 ;  /* 0x000000ff0a00720c */ /* 0x000fe20002f85270 */
[----:B------:R-:W-:Y:S01]  /*16b0*/  IMAD.MOV.U32 R17, RZ, RZ, 0x1 ;  /* 0x00000001ff117424 */ /* 0x000fe200078e00ff */
[----:B------:R-:W-:Y:S01]  /*16c0*/  LOP3.LUT R19, R9, 0x1, RZ, 0xc0, !PT ;  /* 0x0000000109137812 */ /* 0x000fe200078ec0ff */
[----:B------:R-:W-:Y:S01]  /*16d0*/  IMAD.MOV.U32 R16, RZ, RZ, RZ ;  /* 0x000000ffff107224 */ /* 0x000fe200078e00ff */
[----:B------:R-:W3:Y:S01]  /*16e0*/  LDC R0, c[0x0][0x374] ;  /* 0x0000dd00ff007b82 */ /* 0x000ee20000000800 */
[----:B------:R-:W-:-:S02]  /*16f0*/  PLOP3.LUT P1, PT, P1, PT, PT, 0x8, 0x80 ;  /* 0x000000000080781c */ /* 0x000fc40000f2e170 */
[----:B------:R-:W-:Y:S01]  /*1700*/  CS2R R12, SRZ ;  /* 0x00000000000c7805 */ /* 0x000fe2000001ff00 */
[----:B------:R-:W-:Y:S01]  /*1710*/  IMAD.MOV.U32 R11, RZ, RZ, 0x1 ;  /* 0x00000001ff0b7424 */ /* 0x000fe200078e00ff */
[----:B------:R-:W4:Y:S01]  /*1720*/  LDCU.64 UR22, c[0x0][0x348] ;  /* 0x00006900ff1677ac */ /* 0x000f220008000a00 */
[----:B------:R-:W-:Y:S02]  /*1730*/  USEL UR24, UR6, 0x2, UP1 ;  /* 0x0000000206187887 */ /* 0x000fe40008800000 */
[----:B-1----:R-:W-:Y:S01]  /*1740*/  UIADD3 UR4, UPT, UPT, UR7, 0x3f, URZ ;  /* 0x0000003f07047890 */ /* 0x002fe2000fffe0ff */
[----:B------:R-:W-:-:S03]  /*1750*/  UMOV UR25, URZ ;  /* 0x000000ff00197c82 */ /* 0x000fc60008000000 */
[----:B------:R-:W-:-:S04]  /*1760*/  USHF.R.S32.HI UR14, URZ, 0x1f, UR4 ;  /* 0x0000001fff0e7899 */ /* 0x000fc80008011404 */
[----:B------:R-:W-:Y:S02]  /*1770*/  ULEA.HI UR14, UR14, UR4, URZ, 0x6 ;  /* 0x000000040e0e7291 */ /* 0x000fe4000f8f30ff */
[----:B------:R-:W-:Y:S02]  /*1780*/  UIADD3 UR4, UPT, UPT, UR7, -0x1, URZ ;  /* 0xffffffff07047890 */ /* 0x000fe4000fffe0ff */
[----:B------:R-:W-:Y:S02]  /*1790*/  USHF.R.S32.HI UR14, URZ, 0x6, UR14 ;  /* 0x00000006ff0e7899 */ /* 0x000fe4000801140e */
[----:B------:R-:W-:Y:S02]  /*17a0*/  UISETP.GE.U32.AND UP2, UPT, UR4, -0x7f, UPT ;  /* 0xffffff810400788c */ /* 0x000fe4000bf46070 */
[----:B------:R-:W-:Y:S02]  /*17b0*/  UISETP.LT.U32.AND UP0, UPT, UR14, 0xa, UPT ;  /* 0x0000000a0e00788c */ /* 0x000fe4000bf01070 */
[----:B------:R-:W-:-:S02]  /*17c0*/  UIADD3 UR7, UPT, UPT, UR7, 0x7e, URZ ;  /* 0x0000007e07077890 */ /* 0x000fc4000fffe0ff */
[----:B------:R-:W-:-:S04]  /*17d0*/  USEL UR13, UR14, 0xa, UP0 ;  /* 0x0000000a0e0d7887 */ /* 0x000fc80008000000 */
[----:B------:R-:W-:Y:S02]  /*17e0*/  UIADD3 UR21, UPT, UPT, UR13, -0x1, URZ ;  /* 0xffffffff0d157890 */ /* 0x000fe4000fffe0ff */
[----:B------:R-:W-:Y:S02]  /*17f0*/  @UP2 UIADD3 UR21, UPT, UPT, UR13, URZ, URZ ;  /* 0x000000ff0d152290 */ /* 0x000fe4000fffe0ff */
[----:B------:R-:W-:Y:S02]  /*1800*/  UIADD3 UR26, UPT, UPT, UR14, -UR13, URZ ;  /* 0x8000000d0e1a7290 */ /* 0x000fe4000fffe0ff */
[----:B------:R-:W-:Y:S02]  /*1810*/  UIADD3 UR15, UPT, UPT, UR21, 0x1, URZ ;  /* 0x00000001150f7890 */ /* 0x000fe4000fffe0ff */
[----:B--2-4-:R-:W-:-:S12]  /*1820*/  UIADD3 UR21, UPT, UPT, -UR21, URZ, URZ ;  /* 0x000000ff15157290 */ /* 0x014fd8000fffe1ff */
.L_x_43:
[----:B------:R-:W-:Y:S01]  /*1830*/  UISETP.NE.AND UP0, UPT, UR37, URZ, UPT ;  /* 0x000000ff2500728c */ /* 0x000fe2000bf05270 */
[----:B------:R-:W1:Y:S08]  /*1840*/  S2UR UR37, SR_CgaCtaId ;  /* 0x00000000002579c3 */ /* 0x000e700000008800 */
[----:B------:R-:W-:Y:S05]  /*1850*/  BRA.U UP0, `(.L_x_24) ;  /* 0x0000000100347547 */ /* 0x000fea000b800000 */
[----:B------:R-:W2:Y:S01]  /*1860*/  S2R R2, SR_CgaCtaId ;  /* 0x0000000000027919 */ /* 0x000ea20000008800 */
[----:B------:R-:W-:-:S04]  /*1870*/  MOV R3, 0x400 ;  /* 0x0000040000037802 */ /* 0x000fc80000000f00 */
[----:B--2---:R-:W-:Y:S02]  /*1880*/  LEA R2, R2, R3, 0x18 ;  /* 0x0000000302027211 */ /* 0x004fe400078ec0ff */
[----:B------:R-:W-:-:S03]  /*1890*/  SHF.L.U32 R3, R11, 0x1f, RZ ;  /* 0x0000001f0b037819 */ /* 0x000fc600000006ff */
[----:B------:R-:W-:-:S04]  /*18a0*/  IMAD R2, R12, 0x8, R2 ;  /* 0x000000080c027824 */ /* 0x000fc800078e0202 */
[----:B------:R-:W2:Y:S02]  /*18b0*/  SYNCS.PHASECHK.TRANS64.TRYWAIT P0, [R2+URZ+0x150], R3 ;  /* 0x00015003020075a7 */ /* 0x000ea400080011ff */
[----:B--2---:R-:W-:Y:S05]  /*18c0*/  @!P0 BRA `(.L_x_25) ;  /* 0x00000074001c8947 */ /* 0x004fea0003800000 */
.L_x_147:
[----:B------:R-:W-:Y:S01]  /*18d0*/  VIADD R12, R12, 0x1 ;  /* 0x000000010c0c7836 */ /* 0x000fe20000000000 */
[----:B------:R2:W-:Y:S04]  /*18e0*/  SYNCS.ARRIVE.TRANS64.A1T0 RZ, [R2+URZ+0x140], RZ ;  /* 0x000140ff02ff79a7 */ /* 0x0005e800081000ff */
[----:B------:R-:W-:-:S04]  /*18f0*/  ISETP.NE.AND P0, PT, R12, 0x2, PT ;  /* 0x000000020c00780c */ /* 0x000fc80003f05270 */
[----:B------:R-:W-:Y:S02]  /*1900*/  SEL R12, R12, RZ, P0 ;  /* 0x000000ff0c0c7207 */ /* 0x000fe40000000000 */
[----:B--2---:R-:W-:-:S04]  /*1910*/  SEL R2, RZ, 0x1, P0 ;  /* 0x00000001ff027807 */ /* 0x004fc80000000000 */
[----:B------:R-:W-:-:S07]  /*1920*/  LOP3.LUT R11, R11, R2, RZ, 0x3c, !PT ;  /* 0x000000020b0b7212 */ /* 0x000fce00078e3cff */
.L_x_24:
[----:B------:R-:W-:Y:S01]  /*1930*/  UMOV UR4, 0x400 ;  /* 0x0000040000047882 */ /* 0x000fe20000000000 */
[----:B------:R-:W-:Y:S01]  /*1940*/  SHF.L.U32 R2, R17, 0x1f, RZ ;  /* 0x0000001f11027819 */ /* 0x000fe200000006ff */
[----:B-1----:R-:W-:Y:S01]  /*1950*/  ULEA UR4, UR37, UR4, 0x18 ;  /* 0x0000000425047291 */ /* 0x002fe2000f8ec0ff */
[----:B------:R-:W-:Y:S01]  /*1960*/  IMAD R15, R15, 0x2, R19 ;  /* 0x000000020f0f7824 */ /* 0x000fe200078e0213 */
[----:B------:R-:W-:Y:S01]  /*1970*/  UISETP.GE.U32.AND UP0, UPT, UR7, 0x7f, UPT ;  /* 0x0000007f0700788c */ /* 0x000fe2000bf06070 */
[----:B------:R-:W-:Y:S01]  /*1980*/  R2UR UR35, R18 ;  /* 0x00000000122372ca */ /* 0x000fe200000e0000 */
[----:B------:R-:W-:Y:S02]  /*1990*/  ULEA UR5, UR25, UR4, 0x3 ;  /* 0x0000000419057291 */ /* 0x000fe4000f8e18ff */
[----:B------:R-:W-:Y:S01]  /*19a0*/  R2UR UR11, R15 ;  /* 0x000000000f0b72ca */ /* 0x000fe200000e0000 */
[----:B------:R-:W-:-:S06]  /*19b0*/  UMOV UR27, URZ ;  /* 0x000000ff001b7c82 */ /* 0x000fcc0008000000 */
[----:B------:R1:W2:Y:S06]  /*19c0*/  SYNCS.PHASECHK.TRANS64.TRYWAIT P0, [UR5+0x50], R2 ;  /* 0x00005002ff0075a7 */ /* 0x0002ac0008001105 */
[----:B------:R-:W-:Y:S01]  /*19d0*/  UIMAD UR11, UR11, 0x60, URZ ;  /* 0x000000600b0b78a4 */ /* 0x000fe2000f8e02ff */
[----:B-1----:R-:W-:-:S05]  /*19e0*/  LEA.HI R2, R14, R14, RZ, 0x1 ;  /* 0x0000000e0e027211 */ /* 0x002fca00078f08ff */
[----:B------:R-:W-:-:S05]  /*19f0*/  IMAD.SHL.U32 R2, R2, 0x40, RZ ;  /* 0x0000004002027824 */ /* 0x000fca00078e00ff */
[----:B------:R-:W-:-:S04]  /*1a00*/  LOP3.LUT R2, R2, 0xffffff80, RZ, 0xc0, !PT ;  /* 0xffffff8002027812 */ /* 0x000fc800078ec0ff */
[----:B------:R-:W-:-:S13]  /*1a10*/  R2UR UR5, R2 ;  /* 0x00000000020572ca */ /* 0x000fda00000e0000 */
[----:B------:R-:W-:Y:S01]  /*1a20*/  ULOP3.LUT UR35, UR5, 0x40, UR35, 0xf8, !UPT ;  /* 0x0000004005237892 */ /* 0x000fe2000f8ef823 */
[----:B------:R-:W-:Y:S11]  /*1a30*/  BRA.U !UP0, `(.L_x_26) ;  /* 0x0000000108c07547 */ /* 0x000ff6000b800000 */
[----:B------:R-:W-:Y:S01]  /*1a40*/  UMOV UR16, UR21 ;  /* 0x0000001500107c82 */ /* 0x000fe20008000000 */
[----:B------:R-:W-:Y:S01]  /*1a50*/  UMOV UR6, UR25 ;  /* 0x0000001900067c82 */ /* 0x000fe20008000000 */
[----:B------:R-:W-:-:S05]  /*1a60*/  UMOV UR34, URZ ;  /* 0x000000ff00227c82 */ /* 0x000fca0008000000 */
.L_x_32:
[----:B------:R-:W-:Y:S01]  /*1a70*/  @P5 MOV R3, 0xa000 ;  /* 0x0000a00000035802 */ /* 0x000fe20000000f00 */
[----:B------:R-:W-:Y:S01]  /*1a80*/  ULEA UR33, UR6, UR4, 0x3 ;  /* 0x0000000406217291 */ /* 0x000fe2000f8e18ff */
[----:B-12-4-:R-:W-:Y:S11]  /*1a90*/  @P0 BRA `(.L_x_27) ;  /* 0x00000000000c0947 */ /* 0x016ff60003800000 */
[----:B------:R-:W-:Y:S04]  /*1aa0*/  SHF.L.U32 R4, R17, 0x1f, RZ ;  /* 0x0000001f11047819 */ /* 0x000fe800000006ff */
[----:B------:R-:W1:Y:S02]  /*1ab0*/  SYNCS.PHASECHK.TRANS64.TRYWAIT P0, [UR33+0x50], R4 ;  /* 0x00005004ff0075a7 */ /* 0x000e640008001121 */
[----:B-1----:R-:W-:Y:S05]  /*1ac0*/  @!P0 BRA `(.L_x_28) ;  /* 0x0000007000b08947 */ /* 0x002fea0003800000 */
.L_x_27:
[----:B------:R2:W-:Y:S01]  /*1ad0*/  @P5 SYNCS.ARRIVE.TRANS64 RZ, [UR33], R3 ;  /* 0x00000003ffff59a7 */ /* 0x0005e20008000021 */
[----:B------:R-:W-:Y:S02]  /*1ae0*/  ULOP3.LUT UR5, UR24, 0x2, URZ, 0xfc, !UPT ;  /* 0x0000000218057892 */ /* 0x000fe4000f8efcff */
[----:B------:R-:W-:Y:S02]  /*1af0*/  UIADD3 UR16, UPT, UPT, UR16, 0x1, URZ ;  /* 0x0000000110107890 */ /* 0x000fe4000fffe0ff */
[----:B------:R-:W-:Y:S02]  /*1b00*/  UISETP.NE.AND UP0, UPT, UR5, 0x2, UPT ;  /* 0x000000020500788c */ /* 0x000fe4000bf05270 */
[----:B------:R-:W-:Y:S07]  /*1b10*/  UISETP.NE.AND UP2, UPT, UR16, 0x1, UPT ;  /* 0x000000011000788c */ /* 0x000fee000bf45270 */
[----:B------:R-:W-:Y:S05]  /*1b20*/  BRA.U UP0, `(.L_x_29) ;  /* 0x0000000100047547 */ /* 0x000fea000b800000 */
[----:B------:R-:W-:Y:S05]  /*1b30*/  BPT.TRAP 0x1 ;  /* 0x000000040000795c */ /* 0x000fea0000300000 */
.L_x_29:
[----:B------:R-:W-:Y:S04]  /*1b40*/  BSSY.RECONVERGENT B0, `(.L_x_30) ;  /* 0x0000003000007945 */ /* 0x000fe80003800200 */
[----:B------:R-:W-:Y:S05]  /*1b50*/  @!P4 BRA `(.L_x_31) ;  /* 0x000000000004c947 */ /* 0x000fea0003800000 */
[----:B------:R-:W-:Y:S05]  /*1b60*/  BPT.TRAP 0x1 ;  /* 0x000000040000795c */ /* 0x000fea0000300000 */
.L_x_31:
[----:B------:R-:W-:Y:S05]  /*1b70*/  BSYNC.RECONVERGENT B0 ;  /* 0x0000000000007941 */ /* 0x000fea0003800200 */
.L_x_30:
[----:B------:R-:W-:Y:S02]  /*1b80*/  UIADD3 UR25, UPT, UPT, UR6, 0x1, URZ ;  /* 0x0000000106197890 */ /* 0x000fe4000fffe0ff */
[----:B------:R-:W-:Y:S02]  /*1b90*/  UIADD3 UR18, UP1, UPT, UR22, 0x80, URZ ;  /* 0x0000008016127890 */ /* 0x000fe4000ff3e0ff */
[----:B------:R-:W-:Y:S02]  /*1ba0*/  UISETP.NE.AND UP0, UPT, UR25, 0xa, UPT ;  /* 0x0000000a1900788c */ /* 0x000fe4000bf05270 */
[----:B------:R-:W-:Y:S02]  /*1bb0*/  ULEA UR32, UR6, UR4, 0xd ;  /* 0x0000000406207291 */ /* 0x000fe4000f8e68ff */
[----:B------:R-:W-:Y:S02]  /*1bc0*/  USEL UR9, URZ, 0x1, UP0 ;  /* 0x00000001ff097887 */ /* 0x000fe40008000000 */
[----:B------:R-:W-:Y:S02]  /*1bd0*/  USEL UR25, UR25, URZ, UP0 ;  /* 0x000000ff19197287 */ /* 0x000fe40008000000 */
[----:B------:R-:W-:Y:S02]  /*1be0*/  ULOP3.LUT UR33, UR33, 0xfefffff8, URZ, 0xc0, !UPT ;  /* 0xfefffff821217892 */ /* 0x000fe4000f8ec0ff */
[----:B------:R-:W-:Y:S01]  /*1bf0*/  ULEA UR8, UR25, UR4, 0x3 ;  /* 0x0000000419087291 */ /* 0x000fe2000f8e18ff */
[----:B------:R-:W-:Y:S01]  /*1c00*/  LOP3.LUT R17, R17, UR9, RZ, 0x3c, !PT ;  /* 0x0000000911117c12 */ /* 0x000fe2000f8e3cff */
[----:B------:R-:W-:Y:S02]  /*1c10*/  UIADD3.X UR19, UPT, UPT, URZ, UR23, URZ, UP1, !UPT ;  /* 0x00000017ff137290 */ /* 0x000fe40008ffe4ff */
[----:B------:R-:W-:Y:S01]  /*1c20*/  UIADD3 UR32, UPT, UPT, UR32, 0x6400, URZ ;  /* 0x0000640020207890 */ /* 0x000fe2000fffe0ff */
[----:B-1----:R-:W-:Y:S01]  /*1c30*/  SHF.L.U32 R2, R17, 0x1f, RZ ;  /* 0x0000001f11027819 */ /* 0x002fe200000006ff */
[----:B------:R-:W-:Y:S01]  /*1c40*/  UIMAD UR5, UR6, 0x3000, UR4 ;  /* 0x00003000060578a4 */ /* 0x000fe2000f8e0204 */
[----:B------:R-:W-:Y:S02]  /*1c50*/  UMOV UR30, 0x0 ;  /* 0x00000000001e7882 */ /* 0x000fe40000000000 */
[----:B------:R1:W4:Y:S01]  /*1c60*/  SYNCS.PHASECHK.TRANS64.TRYWAIT P0, [UR8+0x50], R2 ;  /* 0x00005002ff0075a7 */ /* 0x0003220008001108 */
[----:B------:R-:W-:Y:S01]  /*1c70*/  UMOV UR31, 0x10000000 ;  /* 0x10000000001f7882 */ /* 0x000fe20000000000 */
[----:B------:R-:W-:Y:S02]  /*1c80*/  UIADD3 UR28, UP0, UPT, UR22, 0x180, URZ ;  /* 0x00000180161c7890 */ /* 0x000fe4000ff1e0ff */
[----:B------:R2:W-:Y:S01]  /*1c90*/  UTMALDG.3D.2CTA [UR32], [UR18], desc[UR30] ;  /* 0x00001e20120075b4 */ /* 0x0005e20008211000 */
[----:B------:R-:W-:Y:S02]  /*1ca0*/  UIADD3 UR8, UPT, UPT, UR5, 0x1a400, URZ ;  /* 0x0001a40005087890 */ /* 0x000fe4000fffe0ff */
[----:B------:R-:W-:Y:S01]  /*1cb0*/  UIADD3.X UR29, UPT, UPT, URZ, UR23, URZ, UP0, !UPT ;  /* 0x00000017ff1d7290 */ /* 0x000fe200087fe4ff */
[----:B------:R-:W-:Y:S01]  /*1cc0*/  UMOV UR10, UR34 ;  /* 0x00000022000a7c82 */ /* 0x000fe20008000000 */
[----:B------:R-:W-:Y:S01]  /*1cd0*/  UMOV UR12, UR36 ;  /* 0x00000024000c7c82 */ /* 0x000fe20008000000 */
[----:B------:R-:W-:Y:S01]  /*1ce0*/  UMOV UR9, UR33 ;  /* 0x0000002100097c82 */ /* 0x000fe20008000000 */
[----:B------:R-:W-:Y:S01]  /*1cf0*/  UMOV UR27, UR15 ;  /* 0x0000000f001b7c82 */ /* 0x000fe20008000000 */
[----:B------:R-:W-:Y:S04]  /*1d00*/  UMOV UR6, UR25 ;  /* 0x0000001900067c82 */ /* 0x000fe80008000000 */
[----:B------:R1:W-:Y:S01]  /*1d10*/  UTMALDG.3D.2CTA [UR8], [UR28], desc[UR30] ;  /* 0x00001e081c0075b4 */ /* 0x0003e20008211000 */
[----:B--2---:R-:W-:Y:S01]  /*1d20*/  UIADD3 UR34, UPT, UPT, UR34, 0x40, URZ ;  /* 0x0000004022227890 */ /* 0x004fe2000fffe0ff */
[----:B------:R-:W-:Y:S11]  /*1d30*/  BRA.U UP2, `(.L_x_32) ;  /* 0xfffffffd024c7547 */ /* 0x000ff6000b83ffff */
.L_x_26:
[----:B------:R-:W-:Y:S01]  /*1d40*/  ULEA UR5, UR25, UR4, 0x3 ;  /* 0x0000000419057291 */ /* 0x000fe2000f8e18ff */
[----:B-1----:R-:W-:Y:S01]  /*1d50*/  SHF.L.U32 R2, R17, 0x1f, RZ ;  /* 0x0000001f11027819 */ /* 0x002fe200000006ff */
[----:B------:R-:W-:Y:S01]  /*1d60*/  @!P1 SYNCS.ARRIVE.TRANS64.A1T0 RZ, [UR4+0xd8], RZ ;  /* 0x0000d8ffffff99a7 */ /* 0x000fe20008100004 */
[----:B------:R-:W-:-:S06]  /*1d70*/  UISETP.GT.AND UP0, UPT, UR14, UR13, UPT ;  /* 0x0000000d0e00728c */ /* 0x000fcc000bf04270 */
[----:B--2-4-:R1:W2:Y:S03]  /*1d80*/  SYNCS.PHASECHK.TRANS64.TRYWAIT P0, [UR5+0x50], R2 ;  /* 0x00005002ff0075a7 */ /* 0x0142a60008001105 */
[----:B------:R-:W-:Y:S05]  /*1d90*/  BRA.U !UP0, `(.L_x_33) ;  /* 0x0000000108c07547 */ /* 0x000fea000b800000 */
[----:B------:R-:W-:Y:S01]  /*1da0*/  UIADD3 UR28, UPT, UPT, UR26, UR27, URZ ;  /* 0x0000001b1a1c7290 */ /* 0x000fe2000fffe0ff */
[----:B------:R-:W-:-:S11]  /*1db0*/  UMOV UR6, UR25 ;  /* 0x0000001900067c82 */ /* 0x000fd60008000000 */
.L_x_39:
[----:B--2---:R-:W-:Y:S01]  /*1dc0*/  @P5 MOV R3, 0xa000 ;  /* 0x0000a00000035802 */ /* 0x004fe20000000f00 */
[----:B------:R-:W-:Y:S01]  /*1dd0*/  ULEA UR17, UR6, UR4, 0x3 ;  /* 0x0000000406117291 */ /* 0x000fe2000f8e18ff */
[----:B-12---:R-:W-:Y:S11]  /*1de0*/  @P0 BRA `(.L_x_34) ;  /* 0x00000000000c0947 */ /* 0x006ff60003800000 */
[----:B------:R-:W-:Y:S04]  /*1df0*/  SHF.L.U32 R4, R17, 0x1f, RZ ;  /* 0x0000001f11047819 */ /* 0x000fe800000006ff */
[----:B------:R-:W2:Y:S02]  /*1e00*/  SYNCS.PHASECHK.TRANS64.TRYWAIT P0, [UR17+0x50], R4 ;  /* 0x00005004ff0075a7 */ /* 0x000ea40008001111 */
[----:B--2---:R-:W-:Y:S05]  /*1e10*/  @!P0 BRA `(.L_x_35) ;  /* 0x0000006c00f48947 */ /* 0x004fea0003800000 */
.L_x_34:
[----:B------:R2:W-:Y:S01]  /*1e20*/  @P5 SYNCS.ARRIVE.TRANS64 RZ, [UR17], R3 ;  /* 0x00000003ffff59a7 */ /* 0x0005e20008000011 */
[----:B------:R-:W-:Y:S04]  /*1e30*/  ULOP3.LUT UR5, UR24, 0x2, URZ, 0xfc, !UPT ;  /* 0x0000000218057892 */ /* 0x000fe8000f8efcff */
[----:B------:R-:W-:Y:S09]  /*1e40*/  UISETP.NE.AND UP0, UPT, UR5, 0x2, UPT ;  /* 0x000000020500788c */ /* 0x000ff2000bf05270 */
[----:B------:R-:W-:Y:S05]  /*1e50*/  BRA.U UP0, `(.L_x_36) ;  /* 0x0000000100047547 */ /* 0x000fea000b800000 */
[----:B------:R-:W-:Y:S05]  /*1e60*/  BPT.TRAP 0x1 ;  /* 0x000000040000795c */ /* 0x000fea0000300000 */
.L_x_36:
[----:B------:R-:W-:Y:S04]  /*1e70*/  BSSY.RECONVERGENT B0, `(.L_x_37) ;  /* 0x0000003000007945 */ /* 0x000fe80003800200 */
[----:B------:R-:W-:Y:S05]  /*1e80*/  @!P4 BRA `(.L_x_38) ;  /* 0x000000000004c947 */ /* 0x000fea0003800000 */
[----:B------:R-:W-:Y:S05]  /*1e90*/  BPT.TRAP 0x1 ;  /* 0x000000040000795c */ /* 0x000fea0000300000 */
.L_x_38:
[----:B------:R-:W-:Y:S05]  /*1ea0*/  BSYNC.RECONVERGENT B0 ;  /* 0x0000000000007941 */ /* 0x000fea0003800200 */
.L_x_37:
[----:B------:R-:W-:Y:S02]  /*1eb0*/  UIADD3 UR25, UPT, UPT, UR6, 0x1, URZ ;  /* 0x0000000106197890 */ /* 0x000fe4000fffe0ff */
[----:B------:R-:W-:Y:S02]  /*1ec0*/  ULEA UR16, UR6, UR4, 0xd ;  /* 0x0000000406107291 */ /* 0x000fe4000f8e68ff */
[----:B------:R-:W-:Y:S02]  /*1ed0*/  UISETP.NE.AND UP0, UPT, UR25, 0xa, UPT ;  /* 0x0000000a1900788c */ /* 0x000fe4000bf05270 */
[----:B------:R-:W-:Y:S02]  /*1ee0*/  UIADD3 UR38, UP1, UPT, UR22, 0x80, URZ ;  /* 0x0000008016267890 */ /* 0x000fe4000ff3e0ff */
[----:B------:R-:W-:Y:S02]  /*1ef0*/  USEL UR9, URZ, 0x1, UP0 ;  /* 0x00000001ff097887 */ /* 0x000fe40008000000 */
[----:B------:R-:W-:Y:S02]  /*1f00*/  USEL UR25, UR25, URZ, UP0 ;  /* 0x000000ff19197287 */ /* 0x000fe40008000000 */
[----:B------:R-:W-:Y:S02]  /*1f10*/  ULOP3.LUT UR17, UR17, 0xfefffff8, URZ, 0xc0, !UPT ;  /* 0xfefffff811117892 */ /* 0x000fe4000f8ec0ff */
[----:B------:R-:W-:Y:S01]  /*1f20*/  ULEA UR8, UR25, UR4, 0x3 ;  /* 0x0000000419087291 */ /* 0x000fe2000f8e18ff */
[----:B------:R-:W-:Y:S01]  /*1f30*/  LOP3.LUT R17, R17, UR9, RZ, 0x3c, !PT ;  /* 0x0000000911117c12 */ /* 0x000fe2000f8e3cff */
[----:B------:R-:W-:Y:S02]  /*1f40*/  USHF.L.U32 UR18, UR27, 0x6, URZ ;  /* 0x000000061b127899 */ /* 0x000fe400080006ff */
[----:B------:R-:W-:Y:S01]  /*1f50*/  UIADD3 UR16, UPT, UPT, UR16, 0x6400, URZ ;  /* 0x0000640010107890 */ /* 0x000fe2000fffe0ff */
[----:B-1----:R-:W-:Y:S01]  /*1f60*/  SHF.L.U32 R2, R17, 0x1f, RZ ;  /* 0x0000001f11027819 */ /* 0x002fe200000006ff */
[----:B------:R-:W-:Y:S02]  /*1f70*/  UIADD3.X UR39, UPT, UPT, URZ, UR23, URZ, UP1, !UPT ;  /* 0x00000017ff277290 */ /* 0x000fe40008ffe4ff */
[----:B------:R-:W-:Y:S01]  /*1f80*/  UIMAD UR5, UR6, 0x3000, UR4 ;  /* 0x00003000060578a4 */ /* 0x000fe2000f8e0204 */
[----:B------:R4:W1:Y:S01]  /*1f90*/  SYNCS.PHASECHK.TRANS64.TRYWAIT P0, [UR8+0x50], R2 ;  /* 0x00005002ff0075a7 */ /* 0x0008620008001108 */
[----:B------:R-:W-:Y:S02]  /*1fa0*/  UIADD3 UR32, UP0, UPT, UR22, 0x180, URZ ;  /* 0x0000018016207890 */ /* 0x000fe4000ff1e0ff */
[----:B------:R-:W-:Y:S01]  /*1fb0*/  UIADD3 UR8, UPT, UPT, UR5, 0x1a400, URZ ;  /* 0x0001a40005087890 */ /* 0x000fe2000fffe0ff */
[----:B------:R-:W-:Y:S01]  /*1fc0*/  UMOV UR30, 0x0 ;  /* 0x00000000001e7882 */ /* 0x000fe20000000000 */
[----:B------:R-:W-:Y:S01]  /*1fd0*/  UMOV UR31, 0x10000000 ;  /* 0x10000000001f7882 */ /* 0x000fe20000000000 */
[----:B------:R-:W-:Y:S01]  /*1fe0*/  UMOV UR19, UR35 ;  /* 0x0000002300137c82 */ /* 0x000fe20008000000 */
[----:B------:R-:W-:Y:S01]  /*1ff0*/  UMOV UR20, UR36 ;  /* 0x0000002400147c82 */ /* 0x000fe20008000000 */
[----:B------:R-:W-:Y:S01]  /*2000*/  UIADD3.X UR33, UPT, UPT, URZ, UR23, URZ, UP0, !UPT ;  /* 0x00000017ff217290 */ /* 0x000fe200087fe4ff */
[----:B------:R4:W-:Y:S01]  /*2010*/  UTMALDG.3D.2CTA [UR16], [UR38], desc[UR30] ;  /* 0x00001e10260075b4 */ /* 0x0009e20008211000 */
[----:B------:R-:W-:Y:S01]  /*2020*/  UIADD3 UR27, UPT, UPT, UR27, 0x1, URZ ;  /* 0x000000011b1b7890 */ /* 0x000fe2000fffe0ff */
[----:B------:R-:W-:Y:S01]  /*2030*/  UMOV UR12, UR36 ;  /* 0x00000024000c7c82 */ /* 0x000fe20008000000 */
[----:B------:R-:W-:Y:S01]  /*2040*/  UMOV UR9, UR17 ;  /* 0x0000001100097c82 */ /* 0x000fe20008000000 */
[----:B------:R-:W-:Y:S01]  /*2050*/  UMOV UR10, UR18 ;  /* 0x00000012000a7c82 */ /* 0x000fe20008000000 */
[----:B------:R-:W-:Y:S03]  /*2060*/  UISETP.NE.AND UP0, UPT, UR27, UR28, UPT ;  /* 0x0000001c1b00728c */ /* 0x000fe6000bf05270 */
[----:B------:R4:W-:Y:S01]  /*2070*/  UTMALDG.3D.2CTA [UR8], [UR32], desc[UR30] ;  /* 0x00001e08200075b4 */ /* 0x0009e20008211000 */
[----:B------:R-:W-:Y:S05]  /*2080*/  UMOV UR6, UR25 ;  /* 0x0000001900067c82 */ /* 0x000fea0008000000 */
[----:B----4-:R-:W-:Y:S05]  /*2090*/  BRA.U UP0, `(.L_x_39) ;  /* 0xfffffffd00487547 */ /* 0x010fea000b83ffff */
.L_x_33:
[C---:B-1----:R-:W-:Y:S01]  /*20a0*/  LEA R2, R16.reuse, UR4, 0x3 ;  /* 0x0000000410027c11 */ /* 0x042fe2000f8e18ff */
[----:B------:R-:W-:Y:S01]  /*20b0*/  NOP ;  /* 0x0000000000007918 */ /* 0x000fe20000000000 */
[----:B--2---:R-:W-:Y:S02]  /*20c0*/  SHF.L.U32 R3, R13, 0x1f, RZ ;  /* 0x0000001f0d037819 */ /* 0x004fe400000006ff */
[----:B------:R-:W-:Y:S02]  /*20d0*/  LEA R4, R16, UR4, 0x4 ;  /* 0x0000000410047c11 */ /* 0x000fe4000f8e20ff */
[----:B------:R-:W1:Y:S02]  /*20e0*/  SYNCS.PHASECHK.TRANS64.TRYWAIT P0, [R2+URZ+0xe0], R3 ;  /* 0x0000e003020075a7 */ /* 0x000e6400080011ff */
[----:B-1----:R-:W-:Y:S05]  /*20f0*/  @!P0 BRA `(.L_x_40) ;  /* 0x0000006c00548947 */ /* 0x002fea0003800000 */
.L_x_150:
[----:B------:R-:W2:Y:S01]  /*2100*/  LDS.128 R4, [R4+0x170] ;  /* 0x0001700004047984 */ /* 0x000ea20000000c00 */
[----:B------:R-:W-:Y:S01]  /*2110*/  ISETP.GE.AND P0, PT, R37, 0x1, PT ;  /* 0x000000012500780c */ /* 0x000fe20003f06270 */
[----:B-1----:R-:W-:Y:S01]  /*2120*/  VIADD R2, R2, 0xf0 ;  /* 0x000000f002027836 */ /* 0x002fe20000000000 */
[----:B------:R-:W-:Y:S01]  /*2130*/  @!PT LDS RZ, [RZ] ;  /* 0x00000000fffff984 */ /* 0x000fe20000000800 */
[----:B------:R-:W-:Y:S01]  /*2140*/  @!PT LDS RZ, [RZ] ;  /* 0x00000000fffff984 */ /* 0x000fe20000000800 */
[----:B------:R-:W-:Y:S01]  /*2150*/  @!PT LDS RZ, [RZ] ;  /* 0x00000000fffff984 */ /* 0x000fe20000000800 */
[----:B------:R-:W-:Y:S01]  /*2160*/  @!PT LDS RZ, [RZ] ;  /* 0x00000000fffff984 */ /* 0x000fe20000000800 */
[----:B------:R1:W-:Y:S06]  /*2170*/  MEMBAR.ALL.CTA ;  /* 0x0000000000007992 */ /* 0x0003ec0000008000 */
[----:B-1----:R-:W1:Y:S01]  /*2180*/  FENCE.VIEW.ASYNC.S ;  /* 0x00000000000073c6 */ /* 0x002e620000000000 */
[----:B------:R-:W-:-:S04]  /*2190*/  PRMT R2, RZ, 0x654, R2 ;  /* 0x00000654ff027816 */ /* 0x000fc80000000002 */
[----:B-1----:R1:W-:Y:S01]  /*21a0*/  SYNCS.ARRIVE.TRANS64.RED.A1T0 RZ, [R2+URZ], RZ ;  /* 0x000000ff02ff79a7 */ /* 0x0023e200081004ff */
[----:B--2---:R-:W-:-:S13]  /*21b0*/  LOP3.LUT P2, RZ, R6, 0x1, RZ, 0xc0, !PT ;  /* 0x0000000106ff7812 */ /* 0x004fda000784c0ff */
[----:B------:R-:W-:Y:S01]  /*21c0*/  @P2 SHF.R.U32.HI R3, RZ, 0x10, R5 ;  /* 0x00000010ff032819 */ /* 0x000fe20000011605 */
[----:B------:R-:W-:Y:S01]  /*21d0*/  VOTEU.ANY UP0, P2 ;  /* 0x0000000000ff7886 */ /* 0x000fe20001000100 */
[----:B------:R-:W-:Y:S02]  /*21e0*/  @P2 MOV R10, R4 ;  /* 0x00000004000a2202 */ /* 0x000fe40000000f00 */
[----:B------:R-:W-:Y:S02]  /*21f0*/  @P2 R2UR.BROADCAST UR5, R3 ;  /* 0x00000000030522ca */ /* 0x000fe400008e0000 */
[----:B------:R-:W-:-:S11]  /*2200*/  @P2 LOP3.LUT R9, R5, 0xffff, RZ, 0xc0, !PT ;  /* 0x0000ffff05092812 */ /* 0x000fd600078ec0ff */
[----:B------:R-:W-:Y:S01]  /*2210*/  @UP0 UMOV UR36, UR5 ;  /* 0x0000000500240c82 */ /* 0x000fe20008000000 */
[----:B-1----:R-:W-:Y:S05]  /*2220*/  @!P0 BRA `(.L_x_41) ;  /* 0x0000000000b88947 */ /* 0x002fea0003800000 */
[----:B------:R-:W3:Y:S01]  /*2230*/  LDC.64 R4, c[0x0][0xb18] ;  /* 0x0002c600ff047b82 */ /* 0x000ee20000000a00 */
[----:B------:R-:W-:-:S07]  /*2240*/  ISETP.NE.AND P3, PT, R37, 0x1, PT ;  /* 0x000000012500780c */ /* 0x000fce0003f65270 */
[----:B------:R-:W1:Y:S08]  /*2250*/  LDC.64 R6, c[0x0][0xb10] ;  /* 0x0002c400ff067b82 */ /* 0x000e700000000a00 */
[----:B------:R-:W2:Y:S08]  /*2260*/  LDC R14, c[0x0][0xb20] ;  /* 0x0002c800ff0e7b82 */ /* 0x000eb00000000800 */
[----:B------:R-:W4:Y:S01]  /*2270*/  LDC R15, c[0x0][0xb0c] ;  /* 0x0002c300ff0f7b82 */ /* 0x000f220000000800 */
[----:B---3--:R-:W-:Y:S01]  /*2280*/  IMAD.HI.U32 R21, R0, R5, RZ ;  /* 0x0000000500157227 */ /* 0x008fe200078e00ff */
[----:B------:R-:W-:-:S03]  /*2290*/  ISETP.NE.AND P0, PT, R4, 0x1, PT ;  /* 0x000000010400780c */ /* 0x000fc60003f05270 */
[----:B------:R-:W-:-:S03]  /*22a0*/  IMAD.HI.U32 R5, R9, R5, RZ ;  /* 0x0000000509057227 */ /* 0x000fc600078e00ff */
[----:B------:R-:W3:Y:S01]  /*22b0*/  LDC.64 R2, c[0x0][0xb28] ;  /* 0x0002ca00ff027b82 */ /* 0x000ee20000000a00 */
[----:B-1----:R-:W-:-:S04]  /*22c0*/  IMAD.HI.U32 R22, R8, R6, RZ ;  /* 0x0000000608167227 */ /* 0x002fc800078e00ff */
[----:B------:R-:W-:Y:S01]  /*22d0*/  IMAD.HI.U32 R23, R10, R6, RZ ;  /* 0x000000060a177227 */ /* 0x000fe200078e00ff */
[----:B------:R-:W-:Y:S02]  /*22e0*/  SHF.R.U32.HI R22, RZ, R7, R22 ;  /* 0x00000007ff167219 */ /* 0x000fe40000011616 */
[-C--:B--2---:R-:W-:Y:S02]  /*22f0*/  SHF.R.U32.HI R21, RZ, R14.reuse, R21 ;  /* 0x0000000eff157219 */ /* 0x084fe40000011615 */
[----:B------:R-:W-:Y:S02]  /*2300*/  SHF.R.U32.HI R5, RZ, R14, R5 ;  /* 0x0000000eff057219 */ /* 0x000fe40000011605 */
[----:B------:R-:W-:Y:S02]  /*2310*/  SEL R21, R0, R21, !P0 ;  /* 0x0000001500157207 */ /* 0x000fe40004000000 */
[----:B------:R-:W-:Y:S02]  /*2320*/  SHF.R.U32.HI R23, RZ, R7, R23 ;  /* 0x00000007ff177219 */ /* 0x000fe40000011617 */
[----:B----4-:R-:W-:-:S02]  /*2330*/  ISETP.NE.AND P1, PT, R15, 0x1, PT ;  /* 0x000000010f00780c */ /* 0x010fc40003f25270 */
[----:B------:R-:W-:Y:S02]  /*2340*/  SEL R5, R9, R5, !P0 ;  /* 0x0000000509057207 */ /* 0x000fe40004000000 */
[----:B------:R-:W-:Y:S02]  /*2350*/  SEL R22, R8, R22, !P1 ;  /* 0x0000001608167207 */ /* 0x000fe40004800000 */
[----:B------:R-:W-:Y:S01]  /*2360*/  SEL R23, R10, R23, !P1 ;  /* 0x000000170a177207 */ /* 0x000fe20004800000 */
[----:B---3--:R-:W-:-:S04]  /*2370*/  IMAD.HI.U32 R20, R21, R2, RZ ;  /* 0x0000000215147227 */ /* 0x008fc800078e00ff */
        /* <DEDUP_REMOVED lines=10> */
[----:B------:R-:W-:-:S04]  /*2420*/  @!P0 IMAD.HI.U32 R7, R23, R2, RZ ;  /* 0x0000000217078227 */ /* 0x000fc800078e00ff */
[----:B------:R-:W-:Y:S01]  /*2430*/  IMAD.MOV R2, RZ, RZ, -R6 ;  /* 0x000000ffff027224 */ /* 0x000fe200078e0a06 */
[----:B------:R-:W-:Y:S02]  /*2440*/  @!P0 SHF.R.U32.HI R3, RZ, R3, R7 ;  /* 0x00000003ff038219 */ /* 0x000fe40000011607 */
[----:B------:R-:W-:Y:S01]  /*2450*/  IADD3 R7, PT, PT, -R5, RZ, RZ ;  /* 0x000000ff05077210 */ /* 0x000fe20007ffe1ff */
[----:B------:R-:W-:Y:S01]  /*2460*/  IMAD R2, R37, R2, R5 ;  /* 0x0000000225027224 */ /* 0x000fe200078e0205 */
        /* <DEDUP_REMOVED lines=10> */
.L_x_41:
[----:B------:R-:W1:Y:S02]  /*2510*/  LDCU UR5, c[0x0][0xb30] ;  /* 0x00016600ff0577ac */ /* 0x000e640008000800 */
[----:B-1----:R-:W-:-:S09]  /*2520*/  UISETP.NE.AND UP0, UPT, UR5, 0x1, UPT ;  /* 0x000000010500788c */ /* 0x002fd2000bf05270 */
[----:B------:R-:W-:Y:S05]  /*2530*/  BRA.U UP0, `(.L_x_42) ;  /* 0x0000000100407547 */ /* 0x000fea000b800000 */
[----:B------:R-:W1:Y:S08]  /*2540*/  LDC.64 R4, c[0x0][0xb10] ;  /* 0x0002c400ff047b82 */ /* 0x000e700000000a00 */
[----:B------:R-:W2:Y:S08]  /*2550*/  LDC.64 R2, c[0x0][0xb18] ;  /* 0x0002c600ff027b82 */ /* 0x000eb00000000a00 */
[----:B------:R-:W4:Y:S08]  /*2560*/  LDC R6, c[0x0][0xb20] ;  /* 0x0002c800ff067b82 */ /* 0x000f300000000800 */
[----:B------:R-:W3:Y:S01]  /*2570*/  LDC R7, c[0x0][0xb0c] ;  /* 0x0002c300ff077b82 */ /* 0x000ee20000000800 */
[----:B-1----:R-:W-:-:S05]  /*2580*/  IMAD.HI.U32 R4, R10, R4, RZ ;  /* 0x000000040a047227 */ /* 0x002fca00078e00ff */
[----:B------:R-:W-:Y:S01]  /*2590*/  SHF.R.U32.HI R4, RZ, R5, R4 ;  /* 0x00000005ff047219 */ /* 0x000fe20000011604 */
[----:B--2---:R-:W-:Y:S01]  /*25a0*/  IMAD.HI.U32 R3, R9, R3, RZ ;  /* 0x0000000309037227 */ /* 0x004fe200078e00ff */
[----:B------:R-:W-:-:S04]  /*25b0*/  ISETP.NE.AND P0, PT, R2, 0x1, PT ;  /* 0x000000010200780c */ /* 0x000fc80003f05270 */
[----:B----4-:R-:W-:-:S04]  /*25c0*/  SHF.R.U32.HI R3, RZ, R6, R3 ;  /* 0x00000006ff037219 */ /* 0x010fc80000011603 */
[----:B------:R-:W-:Y:S02]  /*25d0*/  SEL R3, R9, R3, !P0 ;  /* 0x0000000309037207 */ /* 0x000fe40004000000 */
[----:B---3--:R-:W-:-:S04]  /*25e0*/  ISETP.NE.AND P1, PT, R7, 0x1, PT ;  /* 0x000000010700780c */ /* 0x008fc80003f25270 */
[----:B------:R-:W-:-:S05]  /*25f0*/  SEL R4, R10, R4, !P1 ;  /* 0x000000040a047207 */ /* 0x000fca0004800000 */
[----:B------:R-:W-:Y:S02]  /*2600*/  IMAD.IADD R5, R3, 0x1, -R4 ;  /* 0x0000000103057824 */ /* 0x000fe400078e0a04 */
[----:B------:R-:W-:Y:S02]  /*2610*/  IMAD.IADD R3, R4, 0x1, -R3 ;  /* 0x0000000104037824 */ /* 0x000fe400078e0a03 */
[----:B------:R-:W-:Y:S02]  /*2620*/  IMAD R10, R5, R7, R10 ;  /* 0x00000007050a7224 */ /* 0x000fe400078e020a */
[----:B------:R-:W-:-:S07]  /*2630*/  IMAD R9, R3, R2, R9 ;  /* 0x0000000203097224 */ /* 0x000fce00078e0209 */
.L_x_42:
[----:B------:R-:W-:Y:S01]  /*2640*/  VIADD R16, R16, 0x1 ;  /* 0x0000000110107836 */ /* 0x000fe20000000000 */
[----:B------:R-:W-:Y:S01]  /*2650*/  PLOP3.LUT P1, PT, PT, PT, PT, 0x80, 0x8 ;  /* 0x000000000008781c */ /* 0x000fe20003f2f070 */
[----:B------:R-:W-:Y:S02]  /*2660*/  IMAD.IADD R14, R10, 0x1, R91 ;  /* 0x000000010a0e7824 */ /* 0x000fe400078e025b */
[----:B------:R-:W-:Y:S01]  /*2670*/  IMAD.IADD R15, R9, 0x1, R90 ;  /* 0x00000001090f7824 */ /* 0x000fe200078e025a */
[----:B------:R-:W-:-:S04]  /*2680*/  ISETP.NE.AND P0, PT, R16, 0x2, PT ;  /* 0x000000021000780c */ /* 0x000fc80003f05270 */
[----:B------:R-:W-:Y:S02]  /*2690*/  SEL R2, RZ, 0x1, P0 ;  /* 0x00000001ff027807 */ /* 0x000fe40000000000 */
[----:B------:R-:W-:Y:S02]  /*26a0*/  SEL R16, R16, RZ, P0 ;  /* 0x000000ff10107207 */ /* 0x000fe40000000000 */
[----:B------:R-:W-:Y:S01]  /*26b0*/  LOP3.LUT R13, R13, R2, RZ, 0x3c, !PT ;  /* 0x000000020d0d7212 */ /* 0x000fe200078e3cff */
[----:B------:R-:W-:Y:S06]  /*26c0*/  @P2 BRA `(.L_x_43) ;  /* 0xfffffff000582947 */ /* 0x000fec000383ffff */
[----:B------:R-:W-:Y:S01]  /*26d0*/  UIADD3 UR4, UPT, UPT, UR4, 0x50, URZ ;  /* 0x0000005004047890 */ /* 0x000fe2000fffe0ff */
[----:B------:R-:W-:-:S03]  /*26e0*/  SHF.L.U32 R2, R17, 0x1f, RZ ;  /* 0x0000001f11027819 */ /* 0x000fc600000006ff */
[----:B------:R-:W-:-:S09]  /*26f0*/  ULEA UR5, UR25, UR4, 0x3 ;  /* 0x0000000419057291 */ /* 0x000fd2000f8e18ff */
[----:B------:R-:W1:Y:S02]  /*2700*/  SYNCS.PHASECHK.TRANS64.TRYWAIT P0, [UR5], R2 ;  /* 0x00000002ff0075a7 */ /* 0x000e640008001105 */
[----:B-1----:R-:W-:Y:S05]  /*2710*/  @!P0 BRA `(.L_x_44) ;  /* 0x0000006400e08947 */ /* 0x002fea0003800000 */
.L_x_152:
[----:B------:R-:W-:-:S04]  /*2720*/  UIADD3 UR6, UPT, UPT, UR25, 0x1, URZ ;  /* 0x0000000119067890 */ /* 0x000fc8000fffe0ff */
[----:B------:R-:W-:-:S04]  /*2730*/  UISETP.NE.AND UP0, UPT, UR6, 0xa, UPT ;  /* 0x0000000a0600788c */ /* 0x000fc8000bf05270 */
[----:B------:R-:W-:Y:S02]  /*2740*/  USEL UR7, URZ, 0x1, UP0 ;  /* 0x00000001ff077887 */ /* 0x000fe40008000000 */
[----:B------:R-:W-:-:S04]  /*2750*/  USEL UR6, UR6, URZ, UP0 ;  /* 0x000000ff06067287 */ /* 0x000fc80008000000 */
[----:B------:R-:W-:Y:S01]  /*2760*/  ULEA UR5, UR6, UR4, 0x3 ;  /* 0x0000000406057291 */ /* 0x000fe2000f8e18ff */
[----:B-1----:R-:W-:-:S04]  /*2770*/  LOP3.LUT R2, R17, UR7, RZ, 0x3c, !PT ;  /* 0x0000000711027c12 */ /* 0x002fc8000f8e3cff */
[----:B------:R-:W-:-:S04]  /*2780*/  SHF.L.U32 R3, R2, 0x1f, RZ ;  /* 0x0000001f02037819 */ /* 0x000fc800000006ff */
[----:B------:R-:W1:Y:S02]  /*2790*/  SYNCS.PHASECHK.TRANS64.TRYWAIT P0, [UR5], R3 ;  /* 0x00000003ff0075a7 */ /* 0x000e640008001105 */
[----:B-1----:R-:W-:Y:S05]  /*27a0*/  @!P0 BRA `(.L_x_45) ;  /* 0x0000006400d48947 */ /* 0x002fea0003800000 */
.L_x_154:
[----:B------:R-:W-:-:S04]  /*27b0*/  UIADD3 UR6, UPT, UPT, UR6, 0x1, URZ ;  /* 0x0000000106067890 */ /* 0x000fc8000fffe0ff */
[----:B------:R-:W-:-:S04]  /*27c0*/  UISETP.NE.AND UP0, UPT, UR6, 0xa, UPT ;  /* 0x0000000a0600788c */ /* 0x000fc8000bf05270 */
[----:B------:R-:W-:Y:S02]  /*27d0*/  USEL UR7, URZ, 0x1, UP0 ;  /* 0x00000001ff077887 */ /* 0x000fe40008000000 */
[----:B------:R-:W-:-:S04]  /*27e0*/  USEL UR6, UR6, URZ, UP0 ;  /* 0x000000ff06067287 */ /* 0x000fc80008000000 */
[----:B------:R-:W-:Y:S01]  /*27f0*/  ULEA UR5, UR6, UR4, 0x3 ;  /* 0x0000000406057291 */ /* 0x000fe2000f8e18ff */
[----:B------:R-:W-:-:S04]  /*2800*/  LOP3.LUT R2, R2, UR7, RZ, 0x3c, !PT ;  /* 0x0000000702027c12 */ /* 0x000fc8000f8e3cff */
[----:B-1----:R-:W-:-:S04]  /*2810*/  SHF.L.U32 R3, R2, 0x1f, RZ ;  /* 0x0000001f02037819 */ /* 0x002fc800000006ff */
[----:B------:R-:W1:Y:S02]  /*2820*/  SYNCS.PHASECHK.TRANS64.TRYWAIT P0, [UR5], R3 ;  /* 0x00000003ff0075a7 */ /* 0x000e640008001105 */
[----:B-1----:R-:W-:Y:S05]  /*2830*/  @!P0 BRA `(.L_x_46) ;  /* 0x0000006400c88947 */ /* 0x002fea0003800000 */
.L_x_156:
        /* <DEDUP_REMOVED lines=9> */
.L_x_158:
        /* <DEDUP_REMOVED lines=9> */
.L_x_160:
        /* <DEDUP_REMOVED lines=9> */
.L_x_162:
        /* <DEDUP_REMOVED lines=9> */
.L_x_164:
        /* <DEDUP_REMOVED lines=9> */
.L_x_166:
        /* <DEDUP_REMOVED lines=9> */
.L_x_168:
[----:B------:R-:W-:-:S04]  /*2ba0*/  UIADD3 UR6, UPT, UPT, UR6, 0x1, URZ ;  /* 0x0000000106067890 */ /* 0x000fc8000fffe0ff */
[----:B------:R-:W-:-:S04]  /*2bb0*/  UISETP.NE.AND UP0, UPT, UR6, 0xa, UPT ;  /* 0x0000000a0600788c */ /* 0x000fc8000bf05270 */
[----:B------:R-:W-:Y:S02]  /*2bc0*/  USEL UR5, URZ, 0x1, UP0 ;  /* 0x00000001ff057887 */ /* 0x000fe40008000000 */
[----:B------:R-:W-:-:S04]  /*2bd0*/  USEL UR6, UR6, URZ, UP0 ;  /* 0x000000ff06067287 */ /* 0x000fc80008000000 */
[----:B------:R-:W-:Y:S01]  /*2be0*/  ULEA UR6, UR6, UR4, 0x3 ;  /* 0x0000000406067291 */ /* 0x000fe2000f8e18ff */
[----:B------:R-:W-:-:S04]  /*2bf0*/  LOP3.LUT R2, R2, UR5, RZ, 0x3c, !PT ;  /* 0x0000000502027c12 */ /* 0x000fc8000f8e3cff */
[----:B------:R-:W-:Y:S01]  /*2c00*/  SHF.L.U32 R2, R2, 0x1f, RZ ;  /* 0x0000001f02027819 */ /* 0x000fe200000006ff */
[----:B-1-3--:R-:W-:-:S07]  /*2c10*/  IMAD.U32 R0, RZ, RZ, UR6 ;  /* 0x00000006ff007e24 */ /* 0x00afce000f8e00ff */
.L_x_53:
[----:B-1----:R1:W2:Y:S02]  /*2c20*/  SYNCS.PHASECHK.TRANS64.TRYWAIT P0, [R0+URZ], R2 ;  /* 0x00000002000075a7 */ /* 0x0022a400080011ff */
[----:B--2---:R-:W-:Y:S05]  /*2c30*/  @!P0 NANOSLEEP.SYNCS 0x989680 ;  /* 0x009896800000895d */ /* 0x004fea0003900000 */
[----:B------:R-:W2:Y:S02]  /*2c40*/  @!P0 SYNCS.PHASECHK.TRANS64 P0, [R0+URZ], R2 ;  /* 0x00000002000085a7 */ /* 0x000ea400080010ff */
[----:B--2---:R-:W-:Y:S05]  /*2c50*/  @P0 EXIT ;  /* 0x000000000000094d */ /* 0x004fea0003800000 */
[----:B------:R-:W-:Y:S05]  /*2c60*/  BRA `(.L_x_53) ;  /* 0xfffffffc00ec7947 */ /* 0x000fea000383ffff */
.L_x_23:
[----:B------:R-:W-:-:S04]  /*2c70*/  UISETP.NE.AND UP1, UPT, UR37, URZ, UPT ;  /* 0x000000ff2500728c */ /* 0x000fc8000bf25270 */
[----:B------:R-:W-:-:S09]  /*2c80*/  UISETP.NE.OR UP1, UPT, UR10, 0x1, UP1 ;  /* 0x000000010a00788c */ /* 0x000fd20008f25670 */
[----:B------:R-:W-:Y:S05]  /*2c90*/  BRA.U UP1, `(.L_x_54) ;  /* 0x00000005014c7547 */ /* 0x000fea000b800000 */
[----:B------:R-:W-:Y:S01]  /*2ca0*/  HFMA2 R11, -RZ, RZ, 0, 0 ;  /* 0x00000000ff0b7431 */ /* 0x000fe200000001ff */
[----:B------:R-:W-:Y:S01]  /*2cb0*/  ISETP.GE.U32.AND P2, PT, R10, 0x2, PT ;  /* 0x000000020a00780c */ /* 0x000fe20003f46070 */
[----:B------:R-:W-:Y:S01]  /*2cc0*/  IMAD.MOV.U32 R12, RZ, RZ, 0x1 ;  /* 0x00000001ff0c7424 */ /* 0x000fe200078e00ff */
[----:B------:R-:W-:Y:S01]  /*2cd0*/  CS2R R8, SRZ ;  /* 0x0000000000087805 */ /* 0x000fe2000001ff00 */
[----:B------:R-:W-:Y:S01]  /*2ce0*/  IMAD.MOV.U32 R3, RZ, RZ, RZ ;  /* 0x000000ffff037224 */ /* 0x000fe200078e00ff */
[----:B------:R-:W-:Y:S01]  /*2cf0*/  UMOV UR4, 0x400 ;  /* 0x0000040000047882 */ /* 0x000fe20000000000 */
[----:B------:R-:W-:Y:S01]  /*2d00*/  UMOV UR6, URZ ;  /* 0x000000ff00067c82 */ /* 0x000fe20008000000 */
[----:B------:R-:W-:-:S12]  /*2d10*/  ULEA UR37, UR37, UR4, 0x18 ;  /* 0x0000000425257291 */ /* 0x000fd8000f8ec0ff */
.L_x_58:
[----:B------:R-:W-:Y:S02]  /*2d20*/  LEA R0, R3, UR37, 0x3 ;  /* 0x0000002503007c11 */ /* 0x000fe4000f8e18ff */
[----:B------:R-:W-:-:S03]  /*2d30*/  SHF.L.U32 R4, R8, 0x1f, RZ ;  /* 0x0000001f08047819 */ /* 0x000fc600000006ff */
[----:B------:R-:W-:Y:S01]  /*2d40*/  VIADD R5, R0, 0x150 ;  /* 0x0000015000057836 */ /* 0x000fe20000000000 */
[----:B------:R-:W1:Y:S02]  /*2d50*/  SYNCS.PHASECHK.TRANS64.TRYWAIT P0, [R0+URZ+0x140], R4 ;  /* 0x00014004000075a7 */ /* 0x000e6400080011ff */
[----:B-1----:R-:W-:Y:S05]  /*2d60*/  @!P0 BRA `(.L_x_55) ;  /* 0x0000006400248947 */ /* 0x002fea0003800000 */
.L_x_169:
[----:B------:R-:W-:Y:S01]  /*2d70*/  ULEA UR5, UR6, UR37, 0x3 ;  /* 0x0000002506057291 */ /* 0x000fe2000f8e18ff */
[----:B-1----:R-:W-:Y:S01]  /*2d80*/  PRMT R0, RZ, 0x654, R5 ;  /* 0x00000654ff007816 */ /* 0x002fe20000000005 */
[----:B------:R-:W-:Y:S01]  /*2d90*/  @!P2 IMAD.MOV.U32 R4, RZ, RZ, 0x10 ;  /* 0x00000010ff04a424 */ /* 0x000fe200078e00ff */
[----:B------:R-:W-:Y:S01]  /*2da0*/  SHF.L.U32 R5, R12, 0x1f, RZ ;  /* 0x0000001f0c057819 */ /* 0x000fe200000006ff */
[----:B------:R-:W-:Y:S01]  /*2db0*/  UIADD3 UR4, UPT, UPT, UR5, 0xe0, URZ ;  /* 0x000000e005047890 */ /* 0x000fe2000fffe0ff */
[----:B------:R1:W-:Y:S05]  /*2dc0*/  SYNCS.ARRIVE.TRANS64.RED.A1T0 RZ, [R0+URZ], RZ ;  /* 0x000000ff00ff79a7 */ /* 0x0003ea00081004ff */
[----:B------:R-:W-:Y:S01]  /*2dd0*/  IMAD.U32 R6, RZ, RZ, UR4 ;  /* 0x00000004ff067e24 */ /* 0x000fe2000f8e00ff */
[----:B------:R-:W2:Y:S04]  /*2de0*/  SYNCS.PHASECHK.TRANS64.TRYWAIT P0, [UR5+0xf0], R5 ;  /* 0x0000f005ff0075a7 */ /* 0x000ea80008001105 */
[----:B------:R-:W-:Y:S01]  /*2df0*/  PRMT R6, R10, 0x654, R6 ;  /* 0x000006540a067816 */ /* 0x000fe20000000006 */
[----:B-12---:R-:W-:Y:S06]  /*2e00*/  @!P0 BRA `(.L_x_56) ;  /* 0x0000006400108947 */ /* 0x006fec0003800000 */
.L_x_171:
[----:B------:R-:W-:Y:S01]  /*2e10*/  ULEA UR4, UR6, UR37, 0x4 ;  /* 0x0000002506047291 */ /* 0x000fe2000f8e20ff */
[----:B------:R-:W-:Y:S01]  /*2e20*/  SEL R2, R6, R2, !P2 ;  /* 0x0000000206027207 */ /* 0x000fe20005000000 */
[----:B------:R-:W-:Y:S01]  /*2e30*/  UIADD3 UR5, UPT, UPT, UR5, 0xe0, URZ ;  /* 0x000000e005057890 */ /* 0x000fe2000fffe0ff */
[----:B-1----:R-:W-:Y:S01]  /*2e40*/  LEA R0, R11, UR37, 0x3 ;  /* 0x000000250b007c11 */ /* 0x002fe2000f8e18ff */
[----:B------:R-:W-:Y:S01]  /*2e50*/  UIADD3 UR4, UPT, UPT, UR4, 0x170, URZ ;  /* 0x0000017004047890 */ /* 0x000fe2000fffe0ff */
[----:B------:R1:W-:Y:S01]  /*2e60*/  @!P2 SYNCS.ARRIVE.TRANS64.RED RZ, [R2+URZ], R4 ;  /* 0x0000000402ffa9a7 */ /* 0x0003e200080004ff */
[----:B------:R-:W-:Y:S01]  /*2e70*/  UIADD3 UR6, UPT, UPT, UR6, 0x1, URZ ;  /* 0x0000000106067890 */ /* 0x000fe2000fffe0ff */
[----:B------:R-:W-:-:S03]  /*2e80*/  VIADD R3, R3, 0x1 ;  /* 0x0000000103037836 */ /* 0x000fc60000000000 */
[----:B------:R-:W-:Y:S02]  /*2e90*/  UISETP.NE.AND UP0, UPT, UR6, 0x2, UPT ;  /* 0x000000020600788c */ /* 0x000fe4000bf05270 */
[----:B------:R-:W-:Y:S01]  /*2ea0*/  ISETP.NE.AND P0, PT, R3, 0x2, PT ;  /* 0x000000020300780c */ /* 0x000fe20003f05270 */
[----:B------:R-:W-:Y:S06]  /*2eb0*/  UGETNEXTWORKID.BROADCAST [UR4], [UR5] ;  /* 0x00000000040073ca */ /* 0x000fec0008000100 */
[----:B------:R-:W-:Y:S02]  /*2ec0*/  USEL UR4, URZ, 0x1, UP0 ;  /* 0x00000001ff047887 */ /* 0x000fe40008000000 */
[----:B------:R-:W-:-:S04]  /*2ed0*/  USEL UR6, UR6, URZ, UP0 ;  /* 0x000000ff06067287 */ /* 0x000fc80008000000 */
[----:B------:R-:W-:Y:S02]  /*2ee0*/  LOP3.LUT R12, R12, UR4, RZ, 0x3c, !PT ;  /* 0x000000040c0c7c12 */ /* 0x000fe4000f8e3cff */
[----:B-1----:R-:W-:-:S04]  /*2ef0*/  SHF.L.U32 R4, R9, 0x1f, RZ ;  /* 0x0000001f09047819 */ /* 0x002fc800000006ff */
[----:B------:R-:W1:Y:S02]  /*2f00*/  SYNCS.PHASECHK.TRANS64.TRYWAIT P1, [R0+URZ+0xe0], R4 ;  /* 0x0000e004000075a7 */ /* 0x000e6400080211ff */
[----:B-1----:R-:W-:Y:S05]  /*2f10*/  @!P1 BRA `(.L_x_57) ;  /* 0x0000006000e49947 */ /* 0x002fea0003800000 */
.L_x_172:
[----:B-1----:R-:W-:Y:S01]  /*2f20*/  LEA R4, R11, UR37, 0x4 ;  /* 0x000000250b047c11 */ /* 0x002fe2000f8e20ff */
[----:B------:R-:W-:Y:S01]  /*2f30*/  VIADD R0, R0, 0xf0 ;  /* 0x000000f000007836 */ /* 0x000fe20000000000 */
[----:B------:R-:W-:Y:S01]  /*2f40*/  SEL R3, R3, RZ, P0 ;  /* 0x000000ff03037207 */ /* 0x000fe20000000000 */
[----:B------:R-:W-:-:S03]  /*2f50*/  VIADD R11, R11, 0x1 ;  /* 0x000000010b0b7836 */ /* 0x000fc60000000000 */
[----:B------:R-:W1:Y:S01]  /*2f60*/  LDS.128 R4, [R4+0x170] ;  /* 0x0001700004047984 */ /* 0x000e620000000c00 */
[----:B------:R-:W-:Y:S02]  /*2f70*/  PRMT R0, RZ, 0x654, R0 ;  /* 0x00000654ff007816 */ /* 0x000fe40000000000 */
[C---:B------:R-:W-:Y:S01]  /*2f80*/  ISETP.NE.AND P1, PT, R11.reuse, 0x2, PT ;  /* 0x000000020b00780c */ /* 0x040fe20003f25270 */
[----:B------:R-:W-:Y:S01]  /*2f90*/  @!PT LDS RZ, [RZ] ;  /* 0x00000000fffff984 */ /* 0x000fe20000000800 */
[----:B------:R-:W-:Y:S01]  /*2fa0*/  @!PT LDS RZ, [RZ] ;  /* 0x00000000fffff984 */ /* 0x000fe20000000800 */
[----:B------:R-:W-:Y:S01]  /*2fb0*/  @!PT LDS RZ, [RZ] ;  /* 0x00000000fffff984 */ /* 0x000fe20000000800 */
[----:B------:R-:W-:Y:S01]  /*2fc0*/  @!PT LDS RZ, [RZ] ;  /* 0x00000000fffff984 */ /* 0x000fe20000000800 */
[----:B------:R2:W-:Y:S06]  /*2fd0*/  MEMBAR.ALL.CTA ;  /* 0x0000000000007992 */ /* 0x0005ec0000008000 */
[----:B--2---:R-:W2:Y:S01]  /*2fe0*/  FENCE.VIEW.ASYNC.S ;  /* 0x00000000000073c6 */ /* 0x004ea20000000000 */
[----:B------:R-:W-:Y:S01]  /*2ff0*/  SEL R11, R11, RZ, P1 ;  /* 0x000000ff0b0b7207 */ /* 0x000fe20000800000 */
[----:B--2---:R2:W-:Y:S01]  /*3000*/  SYNCS.ARRIVE.TRANS64.RED.A1T0 RZ, [R0+URZ], RZ ;  /* 0x000000ff00ff79a7 */ /* 0x0045e200081004ff */
[----:B-1----:R-:W-:-:S02]  /*3010*/  LOP3.LUT P3, RZ, R6, 0x1, RZ, 0xc0, !PT ;  /* 0x0000000106ff7812 */ /* 0x002fc4000786c0ff */
[----:B------:R-:W-:-:S04]  /*3020*/  SEL R4, RZ, 0x1, P1 ;  /* 0x00000001ff047807 */ /* 0x000fc80000800000 */
[----:B------:R-:W-:Y:S02]  /*3030*/  LOP3.LUT R9, R9, R4, RZ, 0x3c, !PT ;  /* 0x0000000409097212 */ /* 0x000fe400078e3cff */
[----:B--2---:R-:W-:-:S04]  /*3040*/  SEL R0, RZ, 0x1, P0 ;  /* 0x00000001ff007807 */ /* 0x004fc80000000000 */
[----:B------:R-:W-:Y:S01]  /*3050*/  LOP3.LUT R8, R8, R0, RZ, 0x3c, !PT ;  /* 0x0000000008087212 */ /* 0x000fe200078e3cff */
[----:B------:R-:W-:Y:S06]  /*3060*/  @P3 BRA `(.L_x_58) ;  /* 0xfffffffc002c3947 */ /* 0x000fec000383ffff */
[----:B------:R-:W-:Y:S01]  /*3070*/  ULEA UR5, UR6, UR37, 0x3 ;  /* 0x0000002506057291 */ /* 0x000fe2000f8e18ff */
[----:B------:R-:W-:-:S08]  /*3080*/  SHF.L.U32 R2, R12, 0x1f, RZ ;  /* 0x0000001f0c027819 */ /* 0x000fd000000006ff */
[----:B------:R-:W1:Y:S02]  /*3090*/  SYNCS.PHASECHK.TRANS64 P0, [UR5+0xf0], R2 ;  /* 0x0000f002ff0075a7 */ /* 0x000e640008001005 */
[----:B-1----:R-:W-:Y:S05]  /*30a0*/  @P0 BRA `(.L_x_59) ;  /* 0x0000000000080947 */ /* 0x002fea0003800000 */
[----:B------:R-:W1:Y:S02]  /*30b0*/  SYNCS.PHASECHK.TRANS64.TRYWAIT P0, [UR5+0xf0], R2 ;  /* 0x0000f002ff0075a7 */ /* 0x000e640008001105 */
[----:B-1----:R-:W-:Y:S05]  /*30c0*/  @!P0 BRA `(.L_x_60) ;  /* 0x00000060008c8947 */ /* 0x002fea0003800000 */
.L_x_59:
[----:B------:R-:W-:-:S04]  /*30d0*/  UIADD3 UR4, UPT, UPT, UR6, 0x1, URZ ;  /* 0x0000000106047890 */ /* 0x000fc8000fffe0ff */
[----:B------:R-:W-:-:S04]  /*30e0*/  UISETP.NE.AND UP0, UPT, UR4, 0x2, UPT ;  /* 0x000000020400788c */ /* 0x000fc8000bf05270 */
[----:B------:R-:W-:Y:S02]  /*30f0*/  USEL UR7, URZ, 0x1, UP0 ;  /* 0x00000001ff077887 */ /* 0x000fe40008000000 */
[----:B------:R-:W-:-:S04]  /*3100*/  USEL UR4, UR4, URZ, UP0 ;  /* 0x000000ff04047287 */ /* 0x000fc80008000000 */
[----:B------:R-:W-:Y:S01]  /*3110*/  ULEA UR4, UR4, UR37, 0x3 ;  /* 0x0000002504047291 */ /* 0x000fe2000f8e18ff */
[----:B-1----:R-:W-:-:S04]  /*3120*/  LOP3.LUT R2, R12, UR7, RZ, 0x3c, !PT ;  /* 0x000000070c027c12 */ /* 0x002fc8000f8e3cff */
[----:B------:R-:W-:-:S04]  /*3130*/  SHF.L.U32 R0, R2, 0x1f, RZ ;  /* 0x0000001f02007819 */ /* 0x000fc800000006ff */
[----:B------:R-:W1:Y:S02]  /*3140*/  SYNCS.PHASECHK.TRANS64 P0, [UR4+0xf0], R0 ;  /* 0x0000f000ff0075a7 */ /* 0x000e640008001004 */
[----:B-1----:R-:W-:Y:S05]  /*3150*/  @P0 EXIT ;  /* 0x000000000000094d */ /* 0x002fea0003800000 */
[----:B------:R-:W-:Y:S02]  /*3160*/  SHF.L.U32 R2, R2, 0x1f, RZ ;  /* 0x0000001f02027819 */ /* 0x000fe400000006ff */
[----:B------:R-:W-:-:S07]  /*3170*/  MOV R0, UR4 ;  /* 0x0000000400007c02 */ /* 0x000fce0008000f00 */
.L_x_61:
[----:B-1----:R1:W2:Y:S02]  /*3180*/  SYNCS.PHASECHK.TRANS64.TRYWAIT P0, [R0+URZ+0xf0], R2 ;  /* 0x0000f002000075a7 */ /* 0x0022a400080011ff */
[----:B--2---:R-:W-:Y:S05]  /*3190*/  @!P0 NANOSLEEP.SYNCS 0x989680 ;  /* 0x009896800000895d */ /* 0x004fea0003900000 */
[----:B------:R-:W2:Y:S02]  /*31a0*/  @!P0 SYNCS.PHASECHK.TRANS64 P0, [R0+URZ+0xf0], R2 ;  /* 0x0000f002000085a7 */ /* 0x000ea400080010ff */
[----:B--2---:R-:W-:Y:S05]  /*31b0*/  @P0 EXIT ;  /* 0x000000000000094d */ /* 0x004fea0003800000 */
[----:B------:R-:W-:Y:S05]  /*31c0*/  BRA `(.L_x_61) ;  /* 0xfffffffc00ec7947 */ /* 0x000fea000383ffff */
.L_x_54:
[----:B------:R-:W-:Y:S05]  /*31d0*/  BRA.U UP4, `(.L_x_62) ;  /* 0x0000001104d87547 */ /* 0x000fea000b800000 */
[----:B------:R-:W-:Y:S01]  /*31e0*/  UMOV UR4, 0x40 ;  /* 0x0000004000047882 */ /* 0x000fe20000000000 */
[----:B------:R-:W-:Y:S01]  /*31f0*/  NOP ;  /* 0x0000000000007918 */ /* 0x000fe20000000000 */
[----:B------:R-:W-:Y:S01]  /*3200*/  ULEA UR4, UR37, UR4, 0x18 ;  /* 0x0000000425047291 */ /* 0x000fe2000f8ec0ff */
[----:B------:R-:W-:Y:S02]  /*3210*/  UMOV UR5, 0x400 ;  /* 0x0000040000057882 */ /* 0x000fe40000000000 */
[----:B------:R-:W-:-:S06]  /*3220*/  ULEA UR37, UR37, UR5, 0x18 ;  /* 0x0000000525257291 */ /* 0x000fcc000f8ec0ff */
[----:B------:R-:W1:Y:S02]  /*3230*/  LDS.U8 R2, [UR4+0x1c] ;  /* 0x00001c04ff027984 */ /* 0x000e640008000000 */
[----:B-1----:R-:W-:-:S13]  /*3240*/  ISETP.NE.AND P0, PT, R2, RZ, PT ;  /* 0x000000ff0200720c */ /* 0x002fda0003f05270 */
[----:B------:R-:W-:Y:S05]  /*3250*/  @P0 BRA `(.L_x_63) ;  /* 0x0000000400080947 */ /* 0x000fea0003800000 */
[----:B------:R-:W-:Y:S02]  /*3260*/  UISETP.NE.U32.AND UP0, UPT, UR9, 0x1, UPT ;  /* 0x000000010900788c */ /* 0x000fe4000bf05070 */
[----:B------:R-:W-:-:S07]  /*3270*/  UIADD3 UR6, UPT, UPT, UR4, 0x8, URZ ;  /* 0x0000000804067890 */ /* 0x000fce000fffe0ff */
[----:B------:R-:W-:Y:S05]  /*3280*/  BRA.U !UP0, `(.L_x_64) ;  /* 0x00000001089c7547 */ /* 0x000fea000b800000 */
[----:B------:R-:W-:Y:S01]  /*3290*/  ELECT P0, URZ, PT ;  /* 0x0000000000ff782f */ /* 0x000fe20003800000 */
[----:B------:R-:W-:-:S12]  /*32a0*/  BSSY B0, `(.L_x_64) ;  /* 0x0000025000007945 */ /* 0x000fd80003800000 */
[----:B------:R-:W-:Y:S05]  /*32b0*/  @!P0 BRA `(.L_x_65) ;  /* 0x00000000008c8947 */ /* 0x000fea0003800000 */
[----:B------:R-:W-:-:S05]  /*32c0*/  UMOV UR5, 0x10 ;  /* 0x0000001000057882 */ /* 0x000fca0000000000 */
[----:B------:R-:W-:Y:S04]  /*32d0*/  DEPBAR.LE SB1, 0x36 ;  /* 0x00009d800000791a */ /* 0x000fe80000000000 */
[----:B------:R-:W1:Y:S02]  /*32e0*/  UTCATOMSWS.2CTA.FIND_AND_SET.ALIGN UP1, UR5, UR5 ;  /* 0x00000005000575e3 */ /* 0x000e640008220800 */
[----:B-1----:R-:W-:Y:S01]  /*32f0*/  MOV R10, UR5 ;  /* 0x00000005000a7c02 */ /* 0x002fe20008000f00 */
[----:B------:R-:W-:Y:S06]  /*3300*/  BRA.U UP1, `(.L_x_66) ;  /* 0x0000000101187547 */ /* 0x000fec000b800000 */
.L_x_67:
[----:B------:R-:W-:Y:S05]  /*3310*/  NANOSLEEP 0x64 ;  /* 0x000000640000795d */ /* 0x000fea0003800000 */
[----:B------:R-:W-:-:S05]  /*3320*/  UMOV UR5, 0x10 ;  /* 0x0000001000057882 */ /* 0x000fca0000000000 */
[----:B------:R-:W-:Y:S04]  /*3330*/  DEPBAR.LE SB1, 0x36 ;  /* 0x00009d800000791a */ /* 0x000fe80000000000 */
[----:B------:R-:W1:Y:S02]  /*3340*/  UTCATOMSWS.2CTA.FIND_AND_SET.ALIGN UP1, UR5, UR5 ;  /* 0x00000005000575e3 */ /* 0x000e640008220800 */
[----:B-1----:R-:W-:Y:S01]  /*3350*/  MOV R10, UR5 ;  /* 0x00000005000a7c02 */ /* 0x002fe20008000f00 */
[----:B------:R-:W-:Y:S05]  /*3360*/  BRA.U !UP1, `(.L_x_67) ;  /* 0xfffffffd09e87547 */ /* 0x000fea000b83ffff */
.L_x_66:
[----:B------:R-:W1:Y:S01]  /*3370*/  LDS R5, [UR4+0x10] ;  /* 0x00001004ff057984 */ /* 0x000e620008000800 */
[----:B------:R-:W-:Y:S01]  /*3380*/  IMAD.U32 R3, RZ, RZ, UR37 ;  /* 0x00000025ff037e24 */ /* 0x000fe2000f8e00ff */
[----:B------:R-:W-:-:S03]  /*3390*/  MOV R2, UR8 ;  /* 0x0000000800027c02 */ /* 0x000fc60008000f00 */
[----:B------:R-:W-:Y:S01]  /*33a0*/  VIADD R3, R3, 0x190 ;  /* 0x0000019003037836 */ /* 0x000fe20000000000 */
[----:B-1----:R-:W-:-:S04]  /*33b0*/  SHF.L.U32 R5, R5, 0x1f, RZ ;  /* 0x0000001f05057819 */ /* 0x002fc800000006ff */
[----:B------:R-:W1:Y:S02]  /*33c0*/  SYNCS.PHASECHK.TRANS64.TRYWAIT P0, [UR4+0x8], R5 ;  /* 0x00000805ff0075a7 */ /* 0x000e640008001104 */
[----:B-1----:R-:W-:Y:S05]  /*33d0*/  @P0 BRA `(.L_x_68) ;  /* 0x0000000000080947 */ /* 0x002fea0003800000 */
[----:B------:R-:W1:Y:S02]  /*33e0*/  SYNCS.PHASECHK.TRANS64.TRYWAIT P0, [UR4+0x8], R5 ;  /* 0x00000805ff0075a7 */ /* 0x000e640008001104 */
[----:B-1----:R-:W-:Y:S05]  /*33f0*/  @!P0 BRA `(.L_x_69) ;  /* 0x0000005c00d88947 */ /* 0x002fea0003800000 */
.L_x_68:
[----:B-1----:R-:W-:Y:S01]  /*3400*/  HFMA2 R4, -RZ, RZ, 0, 5.9604644775390625e-08 ;  /* 0x00000001ff047431 */ /* 0x002fe200000001ff */
[----:B------:R-:W-:Y:S01]  /*3410*/  UPRMT UR5, UR8, 0x654, UR6 ;  /* 0x0000065408057896 */ /* 0x000fe20008000006 */
[----:B------:R-:W-:Y:S01]  /*3420*/  IMAD.MOV.U32 R7, RZ, RZ, 0xffff ;  /* 0x0000ffffff077424 */ /* 0x000fe200078e00ff */
[----:B------:R-:W-:Y:S01]  /*3430*/  PRMT R2, R2, 0x654, R3 ;  /* 0x0000065402027816 */ /* 0x000fe20000000003 */
[----:B------:R-:W-:Y:S02]  /*3440*/  IMAD.MOV.U32 R5, RZ, RZ, 0x4 ;  /* 0x00000004ff057424 */ /* 0x000fe400078e00ff */
[----:B------:R-:W-:Y:S01]  /*3450*/  IMAD.SHL.U32 R9, R10, 0x20, RZ ;  /* 0x000000200a097824 */ /* 0x000fe200078e00ff */
[----:B------:R-:W-:Y:S02]  /*3460*/  MOV R3, UR5 ;  /* 0x0000000500037c02 */ /* 0x000fe40008000f00 */
[-C--:B------:R-:W-:Y:S01]  /*3470*/  SHF.L.U32 R7, R7, R10.reuse, RZ ;  /* 0x0000000a07077219 */ /* 0x080fe200000006ff */
[----:B------:R1:W-:Y:S01]  /*3480*/  SYNCS.ARRIVE.TRANS64.RED RZ, [UR5], R5 ;  /* 0x00000005ffff79a7 */ /* 0x0003e20008000405 */
[----:B------:R-:W-:Y:S01]  /*3490*/  SHF.L.U32 R6, R4, R10, RZ ;  /* 0x0000000a04067219 */ /* 0x000fe200000006ff */
[----:B------:R1:W-:Y:S04]  /*34a0*/  STS [UR37+0x190], R9 ;  /* 0x00019009ff007988 */ /* 0x0003e80008000825 */
[----:B------:R1:W-:Y:S04]  /*34b0*/  STAS [R2.64], R10 ;  /* 0x0000000a02007dbd */ /* 0x0003e8000c0008ff */
[----:B------:R1:W-:Y:S04]  /*34c0*/  ATOMS.OR RZ, [UR4+0x14], R7 ;  /* 0x00001407ffff798c */ /* 0x0003e8000b000004 */
[----:B------:R1:W-:Y:S04]  /*34d0*/  ATOMS.OR RZ, [UR4+0x18], R6 ;  /* 0x00001806ffff798c */ /* 0x0003e8000b000004 */
[----:B------:R1:W-:Y:S02]  /*34e0*/  ATOMS.XOR RZ, [UR4+0x10], R4 ;  /* 0x00001004ffff798c */ /* 0x0003e4000b800004 */
.L_x_65:
[----:B------:R-:W-:Y:S05]  /*34f0*/  BSYNC B0 ;  /* 0x0000000000007941 */ /* 0x000fea0003800000 */
.L_x_64:
[----:B------:R-:W-:Y:S05]  /*3500*/  BRA.U UP0, `(.L_x_70) ;  /* 0x00000001006c7547 */ /* 0x000fea000b800000 */
[----:B------:R-:W-:-:S03]  /*3510*/  UMOV UR5, 0xffffffff ;  /* 0xffffffff00057882 */ /* 0x000fc60000000000 */
[----:B------:R-:W-:Y:S05]  /*3520*/  BRA.DIV UR5, `(.L_x_71) ;  /* 0x0000005e05a47947 */ /* 0x000fea000b800000 */
[----:B------:R-:W-:-:S13]  /*3530*/  ELECT P6, URZ, PT ;  /* 0x0000000000ff782f */ /* 0x000fda00038c0000 */
.L_x_176:
[----:B------:R-:W-:Y:S05]  /*3540*/  @!P6 BRA `(.L_x_70) ;  /* 0x00000000005ce947 */ /* 0x000fea0003800000 */
[----:B-1----:R-:W1:Y:S02]  /*3550*/  LDS R3, [UR4+0x10] ;  /* 0x00001004ff037984 */ /* 0x002e640008000800 */
[----:B-1----:R-:W-:-:S04]  /*3560*/  SHF.L.U32 R3, R3, 0x1f, RZ ;  /* 0x0000001f03037819 */ /* 0x002fc800000006ff */
[----:B------:R-:W1:Y:S02]  /*3570*/  SYNCS.PHASECHK.TRANS64.TRYWAIT P0, [UR4+0x8], R3 ;  /* 0x00000803ff0075a7 */ /* 0x000e640008001104 */
[----:B-1----:R-:W-:Y:S05]  /*3580*/  @P0 BRA `(.L_x_72) ;  /* 0x0000000000080947 */ /* 0x002fea0003800000 */
[----:B------:R-:W1:Y:S02]  /*3590*/  SYNCS.PHASECHK.TRANS64.TRYWAIT P0, [UR4+0x8], R3 ;  /* 0x00000803ff0075a7 */ /* 0x000e640008001104 */
[----:B-1----:R-:W-:Y:S05]  /*35a0*/  @!P0 BRA `(.L_x_73) ;  /* 0x0000005c00a48947 */ /* 0x002fea0003800000 */
.L_x_72:
[----:B------:R-:W2:Y:S01]  /*35b0*/  LDS R5, [UR37+0x190] ;  /* 0x00019025ff057984 */ /* 0x000ea20008000800 */
[----:B-1----:R-:W-:Y:S02]  /*35c0*/  HFMA2 R2, -RZ, RZ, 0, 5.9604644775390625e-08 ;  /* 0x00000001ff027431 */ /* 0x002fe400000001ff */
[----:B------:R-:W-:Y:S01]  /*35d0*/  IMAD.MOV.U32 R3, RZ, RZ, 0xffff ;  /* 0x0000ffffff037424 */ /* 0x000fe200078e00ff */
[----:B------:R-:W-:Y:S01]  /*35e0*/  UPRMT UR5, UR8, 0x654, UR6 ;  /* 0x0000065408057896 */ /* 0x000fe20008000006 */
[----:B--2---:R-:W-:-:S03]  /*35f0*/  IMAD.SHL.U32 R4, R5, 0x20, RZ ;  /* 0x0000002005047824 */ /* 0x004fc600078e00ff */
[-C--:B------:R-:W-:Y:S02]  /*3600*/  SHF.L.U32 R3, R3, R5.reuse, RZ ;  /* 0x0000000503037219 */ /* 0x080fe400000006ff */
[----:B------:R-:W-:Y:S01]  /*3610*/  SHF.L.U32 R5, R2, R5, RZ ;  /* 0x0000000502057219 */ /* 0x000fe200000006ff */
[----:B------:R2:W-:Y:S04]  /*3620*/  STS [UR37+0x190], R4 ;  /* 0x00019004ff007988 */ /* 0x0005e80008000825 */
[----:B------:R2:W-:Y:S04]  /*3630*/  ATOMS.OR RZ, [UR4+0x14], R3 ;  /* 0x00001403ffff798c */ /* 0x0005e8000b000004 */
[----:B------:R2:W-:Y:S01]  /*3640*/  ATOMS.OR RZ, [UR4+0x18], R5 ;  /* 0x00001805ffff798c */ /* 0x0005e2000b000004 */
[----:B------:R-:W-:Y:S03]  /*3650*/  SYNCS.ARRIVE.TRANS64.RED.A1T0 RZ, [UR5], RZ ;  /* 0x000000ffffff79a7 */ /* 0x000fe60008100405 */
[----:B------:R2:W-:Y:S01]  /*3660*/  ATOMS.XOR RZ, [UR4+0x10], R2 ;  /* 0x00001002ffff798c */ /* 0x0005e2000b800004 */
[----:B------:R-:W-:Y:S05]  /*3670*/  BRA `(.L_x_70) ;  /* 0x0000000000107947 */ /* 0x000fea0003800000 */
.L_x_63:
[----:B------:R-:W-:-:S05]  /*3680*/  MOV R2, 0xffffffff ;  /* 0xffffffff00027802 */ /* 0x000fca0000000f00 */
[----:B------:R1:W-:Y:S02]  /*3690*/  STS [UR37+0x190], R2 ;  /* 0x00019002ff007988 */ /* 0x0003e40008000825 */
[----:B-1----:R-:W-:Y:S02]  /*36a0*/  MOV R2, 0x36c0 ;  /* 0x000036c000027802 */ /* 0x002fe40000000f00 */
[----:B-----5:R-:W-:Y:S05]  /*36b0*/  CALL.REL.NOINC `($__internal_1_$__cuda_sm10x_tcgen05_guardrail_trap_phase_invalid_during_alloc) ;  /* 0x0000006400347944 */ /* 0x020fea0003c00000 */
.L_x_70:
[----:B------:R-:W-:Y:S05]  /*36c0*/  WARPSYNC.ALL ;  /* 0x0000000000007948 */ /* 0x000fea0003800000 */
[----:B------:R-:W3:Y:S01]  /*36d0*/  S2UR UR11, SR_CgaCtaId ;  /* 0x00000000000b79c3 */ /* 0x000ee20000008800 */
[----:B------:R-:W-:Y:S01]  /*36e0*/  UMOV UR4, 0x400 ;  /* 0x0000040000047882 */ /* 0x000fe20000000000 */
[----:B------:R-:W-:-:S06]  /*36f0*/  NOP ;  /* 0x0000000000007918 */ /* 0x000fcc0000000000 */
[----:B------:R-:W-:Y:S06]  /*3700*/  BAR.ARV 0x6, 0xa0 ;  /* 0x0182800000007b1d */ /* 0x000fec0000002000 */
[----:B------:R-:W4:Y:S01]  /*3710*/  LDCU UR5, c[0x0][0x38c] ;  /* 0x00007180ff0577ac */ /* 0x000f220008000800 */
[----:B------:R-:W-:Y:S01]  /*3720*/  LOP3.LUT R0, R0, 0xffff, RZ, 0xc0, !PT ;  /* 0x0000ffff00007812 */ /* 0x000fe200078ec0ff */
[----:B-1----:R-:W-:Y:S01]  /*3730*/  IMAD.MOV.U32 R9, RZ, RZ, 0x1 ;  /* 0x00000001ff097424 */ /* 0x002fe200078e00ff */
[----:B------:R-:W-:Y:S01]  /*3740*/  LOP3.LUT R8, R8, 0xffff, RZ, 0xc0, !PT ;  /* 0x0000ffff08087812 */ /* 0x000fe200078ec0ff */
[----:B------:R-:W-:Y:S01]  /*3750*/  UMOV UR17, URZ ;  /* 0x000000ff00117c82 */ /* 0x000fe20008000000 */
[----:B------:R-:W-:Y:S01]  /*3760*/  R2UR UR12, R0 ;  /* 0x00000000000c72ca */ /* 0x000fe200000e0000 */
[----:B------:R-:W-:Y:S01]  /*3770*/  UMOV UR16, URZ ;  /* 0x000000ff00107c82 */ /* 0x000fe20008000000 */
[----:B------:R-:W-:Y:S01]  /*3780*/  R2UR UR13, R8 ;  /* 0x00000000080d72ca */ /* 0x000fe200000e0000 */
[----:B------:R-:W-:Y:S01]  /*3790*/  IMAD.MOV.U32 R8, RZ, RZ, RZ ;  /* 0x000000ffff087224 */ /* 0x000fe200078e00ff */
[----:B------:R-:W-:Y:S01]  /*37a0*/  UMOV UR15, URZ ;  /* 0x000000ff000f7c82 */ /* 0x000fe20008000000 */
[----:B---3--:R-:W-:-:S02]  /*37b0*/  ULEA UR11, UR11, UR4, 0x18 ;  /* 0x000000040b0b7291 */ /* 0x008fc4000f8ec0ff */
[----:B------:R-:W-:Y:S02]  /*37c0*/  UISETP.NE.AND UP2, UPT, UR9, URZ, UPT ;  /* 0x000000ff0900728c */ /* 0x000fe4000bf45270 */
[----:B------:R-:W-:Y:S02]  /*37d0*/  UIADD3 UR14, UPT, UPT, UR11, 0x6400, URZ ;  /* 0x000064000b0e7890 */ /* 0x000fe4000fffe0ff */
[----:B------:R-:W-:Y:S02]  /*37e0*/  UIADD3 UR4, UPT, UPT, UR11, 0x1a400, URZ ;  /* 0x0001a4000b047890 */ /* 0x000fe4000fffe0ff */
[----:B----4-:R-:W-:Y:S01]  /*37f0*/  UIADD3 UR5, UPT, UPT, UR5, 0x3f, URZ ;  /* 0x0000003f05057890 */ /* 0x010fe2000fffe0ff */
[----:B--2---:R-:W1:Y:S01]  /*3800*/  LDS R2, [UR11+0x190] ;  /* 0x0001900bff027984 */ /* 0x004e620008000800 */
[----:B------:R-:W-:Y:S02]  /*3810*/  USHF.R.U32.HI UR14, URZ, 0x4, UR14 ;  /* 0x00000004ff0e7899 */ /* 0x000fe4000801160e */
[----:B------:R-:W-:-:S02]  /*3820*/  USHF.R.S32.HI UR10, URZ, 0x1f, UR5 ;  /* 0x0000001fff0a7899 */ /* 0x000fc40008011405 */
[----:B------:R-:W-:Y:S02]  /*3830*/  USHF.R.U32.HI UR4, URZ, 0x4, UR4 ;  /* 0x00000004ff047899 */ /* 0x000fe40008011604 */
[----:B------:R-:W-:Y:S02]  /*3840*/  ULEA.HI UR10, UR10, UR5, URZ, 0x6 ;  /* 0x000000050a0a7291 */ /* 0x000fe4000f8f30ff */
[----:B------:R-:W-:Y:S02]  /*3850*/  ULOP3.LUT UR14, UR14, 0x3fff, URZ, 0xc0, !UPT ;  /* 0x00003fff0e0e7892 */ /* 0x000fe4000f8ec0ff */
[----:B------:R-:W-:Y:S02]  /*3860*/  USHF.R.S32.HI UR10, URZ, 0x6, UR10 ;  /* 0x00000006ff0a7899 */ /* 0x000fe4000801140a */
[----:B------:R-:W-:Y:S02]  /*3870*/  ULOP3.LUT UR4, UR4, 0x3fff, URZ, 0xc0, !UPT ;  /* 0x00003fff04047892 */ /* 0x000fe4000f8ec0ff */
[----:B------:R-:W-:Y:S01]  /*3880*/  UISETP.LT.AND UP0, UPT, UR10, 0x1, UPT ;  /* 0x000000010a00788c */ /* 0x000fe2000bf01270 */
[----:B------:R-:W-:Y:S01]  /*3890*/  UMOV UR24, 0x0 ;  /* 0x0000000000187882 */ /* 0x000fe20000000000 */
[----:B------:R-:W-:Y:S01]  /*38a0*/  UMOV UR25, 0x8300010 ;  /* 0x0830001000197882 */ /* 0x000fe20000000000 */
[----:B------:R-:W-:-:S02]  /*38b0*/  ULOP3.LUT UR14, UR14, 0x10000, URZ, 0xfc, !UPT ;  /* 0x000100000e0e7892 */ /* 0x000fc4000f8efcff */
[----:B------:R-:W-:Y:S02]  /*38c0*/  ULOP3.LUT UR4, UR4, 0x10000, URZ, 0xfc, !UPT ;  /* 0x0001000004047892 */ /* 0x000fe4000f8efcff */
[----:B------:R-:W-:Y:S01]  /*38d0*/  USEL UR23, UR10, 0x1, !UP0 ;  /* 0x000000010a177887 */ /* 0x000fe2000c000000 */
[----:B------:R-:W-:Y:S01]  /*38e0*/  UMOV UR32, 0x0 ;  /* 0x0000000000207882 */ /* 0x000fe20000000000 */
[----:B------:R-:W-:Y:S01]  /*38f0*/  UMOV UR33, 0x8300010 ;  /* 0x0830001000217882 */ /* 0x000fe20000000000 */
[----:B------:R-:W-:Y:S01]  /*3900*/  UMOV UR30, 0x0 ;  /* 0x00000000001e7882 */ /* 0x000fe20000000000 */
[----:B------:R-:W-:Y:S01]  /*3910*/  UMOV UR31, 0x8300010 ;  /* 0x08300010001f7882 */ /* 0x000fe20000000000 */
[----:B------:R-:W-:Y:S01]  /*3920*/  UMOV UR28, 0x0 ;  /* 0x00000000001c7882 */ /* 0x000fe20000000000 */
[----:B------:R-:W-:Y:S01]  /*3930*/  UMOV UR29, 0x8300010 ;  /* 0x08300010001d7882 */ /* 0x000fe20000000000 */
[----:B-1----:R-:W-:Y:S02]  /*3940*/  R2UR UR18, R2 ;  /* 0x00000000021272ca */ /* 0x002fe400000e0000 */
[----:B------:R-:W-:-:S13]  /*3950*/  CS2R R2, SRZ ;  /* 0x0000000000027805 */ /* 0x000fda000001ff00 */
.L_x_81:
[C---:B------:R-:W-:Y:S02]  /*3960*/  LEA R0, R8.reuse, UR11, 0x3 ;  /* 0x0000000b08007c11 */ /* 0x040fe4000f8e18ff */
[----:B------:R-:W-:Y:S02]  /*3970*/  SHF.L.U32 R4, R3, 0x1f, RZ ;  /* 0x0000001f03047819 */ /* 0x000fe400000006ff */
[----:B------:R-:W-:Y:S02]  /*3980*/  LEA R5, R8, UR11, 0x4 ;  /* 0x0000000b08057c11 */ /* 0x000fe4000f8e20ff */
[----:B------:R-:W1:Y:S02]  /*3990*/  SYNCS.PHASECHK.TRANS64.TRYWAIT P0, [R0+URZ+0xe0], R4 ;  /* 0x0000e004000075a7 */ /* 0x000e6400080011ff */
[----:B-1-34-:R-:W-:Y:S05]  /*39a0*/  @!P0 BRA `(.L_x_74) ;  /* 0x0000005800bc8947 */ /* 0x01afea0003800000 */
.L_x_177:
[----:B-1----:R-:W1:Y:S01]  /*39b0*/  LDS.128 R4, [R5+0x170] ;  /* 0x0001700005047984 */ /* 0x002e620000000c00 */
[----:B------:R-:W-:Y:S02]  /*39c0*/  VIADD R0, R0, 0xf0 ;  /* 0x000000f000007836 */ /* 0x000fe40000000000 */
[----:B------:R-:W-:Y:S01]  /*39d0*/  VIADD R8, R8, 0x1 ;  /* 0x0000000108087836 */ /* 0x000fe20000000000 */
[----:B------:R-:W-:Y:S01]  /*39e0*/  @!PT LDS RZ, [RZ] ;  /* 0x00000000fffff984 */ /* 0x000fe20000000800 */
[----:B------:R-:W-:Y:S01]  /*39f0*/  @!PT LDS RZ, [RZ] ;  /* 0x00000000fffff984 */ /* 0x000fe20000000800 */
[----:B------:R-:W-:Y:S01]  /*3a00*/  @!PT LDS RZ, [RZ] ;  /* 0x00000000fffff984 */ /* 0x000fe20000000800 */
[----:B------:R-:W-:Y:S01]  /*3a10*/  @!PT LDS RZ, [RZ] ;  /* 0x00000000fffff984 */ /* 0x000fe20000000800 */
[----:B------:R2:W-:Y:S06]  /*3a20*/  MEMBAR.ALL.CTA ;  /* 0x0000000000007992 */ /* 0x0005ec0000008000 */
[----:B--2---:R-:W2:Y:S01]  /*3a30*/  FENCE.VIEW.ASYNC.S ;  /* 0x00000000000073c6 */ /* 0x004ea20000000000 */
[----:B------:R-:W-:-:S04]  /*3a40*/  PRMT R0, RZ, 0x654, R0 ;  /* 0x00000654ff007816 */ /* 0x000fc80000000000 */
[----:B--2---:R2:W-:Y:S01]  /*3a50*/  SYNCS.ARRIVE.TRANS64.RED.A1T0 RZ, [R0+URZ], RZ ;  /* 0x000000ff00ff79a7 */ /* 0x0045e200081004ff */
[----:B-1----:R-:W-:Y:S01]  /*3a60*/  LOP3.LUT P1, RZ, R6, 0x1, RZ, 0xc0, !PT ;  /* 0x0000000106ff7812 */ /* 0x002fe2000782c0ff */
[----:B--2---:R-:W-:-:S12]  /*3a70*/  BRA.U UP2, `(.L_x_75) ;  /* 0x0000000502087547 */ /* 0x004fd8000b800000 */
[----:B------:R-:W1:Y:S01]  /*3a80*/  LDCU UR5, c[0x0][0x38c] ;  /* 0x00007180ff0577ac */ /* 0x000e620008000800 */
[----:B------:R-:W-:Y:S02]  /*3a90*/  PLOP3.LUT P2, PT, PT, PT, PT, 0x80, 0x8 ;  /* 0x000000000008781c */ /* 0x000fe40003f4f070 */
[----:B------:R-:W-:Y:S01]  /*3aa0*/  SHF.L.U32 R4, R9, 0x1f, RZ ;  /* 0x0000001f09047819 */ /* 0x000fe200000006ff */
[----:B------:R-:W-:Y:S02]  /*3ab0*/  ULEA UR19, UR17, UR11, 0x3 ;  /* 0x0000000b11137291 */ /* 0x000fe4000f8e18ff */
[----:B------:R-:W-:Y:S02]  /*3ac0*/  UIMAD UR20, UR17, 0x60, UR18 ;  /* 0x00000060111478a4 */ /* 0x000fe4000f8e0212 */
[----:B-1----:R-:W-:-:S06]  /*3ad0*/  UISETP.GE.AND UP0, UPT, UR5, 0x1, UPT ;  /* 0x000000010500788c */ /* 0x002fcc000bf06270 */
[----:B------:R-:W-:-:S05]  /*3ae0*/  PLOP3.LUT P0, PT, PT, PT, UP0, 0x80, 0x8 ;  /* 0x000000000008781c */ /* 0x000fca0003f0f008 */
[----:B------:R-:W-:-:S08]  /*3af0*/  @UP0 ULEA UR5, UR16, UR11, 0x3 ;  /* 0x0000000b10050291 */ /* 0x000fd0000f8e18ff */
[----:B------:R-:W-:-:S04]  /*3b00*/  @P0 SHF.L.U32 R0, R2, 0x1f, RZ ;  /* 0x0000001f02000819 */ /* 0x000fc800000006ff */
[----:B------:R1:W2:Y:S01]  /*3b10*/  @P0 SYNCS.PHASECHK.TRANS64.TRYWAIT P2, [UR5], R0 ;  /* 0x00000000ff0005a7 */ /* 0x0002a20008041105 */
[----:B------:R-:W3:Y:S02]  /*3b20*/  SYNCS.PHASECHK.TRANS64.TRYWAIT P0, [UR19+0x120], R4 ;  /* 0x00012004ff0075a7 */ /* 0x000ee40008001113 */
[----:B-123--:R-:W-:Y:S05]  /*3b30*/  @!P0 BRA `(.L_x_76) ;  /* 0x00000058006c8947 */ /* 0x00efea0003800000 */
.L_x_179:
[----:B------:R-:W-:Y:S01]  /*3b40*/  UMOV UR22, UR15 ;  /* 0x0000000f00167c82 */ /* 0x000fe20008000000 */
[----:B------:R-:W-:Y:S05]  /*3b50*/  BRA.U !UP0, `(.L_x_77) ;  /* 0x0000000108c07547 */ /* 0x000fea000b800000 */
[----:B------:R-:W-:Y:S02]  /*3b60*/  UIADD3 UR22, UPT, UPT, UR23, UR15, URZ ;  /* 0x0000000f17167290 */ /* 0x000fe4000fffe0ff */
[----:B------:R-:W-:Y:S01]  /*3b70*/  UPLOP3.LUT UP3, UPT, UPT, UPT, UPT, 0x40, 0x4 ;  /* 0x000000000004789c */ /* 0x000fe20003f6e870 */
[----:B------:R-:W-:Y:S01]  /*3b80*/  UMOV UR21, UR10 ;  /* 0x0000000a00157c82 */ /* 0x000fe20008000000 */
[----:B------:R-:W-:-:S09]  /*3b90*/  UMOV UR5, UR16 ;  /* 0x0000001000057c82 */ /* 0x000fd20008000000 */
.L_x_80:
[----:B--2---:R-:W-:Y:S01]  /*3ba0*/  ULEA UR7, UR5, UR11, 0x3 ;  /* 0x0000000b05077291 */ /* 0x004fe2000f8e18ff */
[----:B---3--:R-:W-:Y:S11]  /*3bb0*/  @P2 BRA `(.L_x_78) ;  /* 0x00000000000c2947 */ /* 0x008ff60003800000 */
[----:B-1----:R-:W-:Y:S04]  /*3bc0*/  SHF.L.U32 R4, R2, 0x1f, RZ ;  /* 0x0000001f02047819 */ /* 0x002fe800000006ff */
[----:B------:R-:W1:Y:S02]  /*3bd0*/  SYNCS.PHASECHK.TRANS64.TRYWAIT P0, [UR7], R4 ;  /* 0x00000004ff0075a7 */ /* 0x000e640008001107 */
[----:B-1----:R-:W-:Y:S05]  /*3be0*/  @!P0 BRA `(.L_x_79) ;  /* 0x0000005800588947 */ /* 0x002fea0003800000 */
.L_x_78:
[----:B------:R-:W-:Y:S01]  /*3bf0*/  UISETP.NE.AND UP0, UPT, UR21, 0x1, UPT ;  /* 0x000000011500788c */ /* 0x000fe2000bf05270 */
[----:B------:R-:W-:Y:S01]  /*3c00*/  PLOP3.LUT P2, PT, PT, PT, PT, 0x80, 0x8 ;  /* 0x000000000008781c */ /* 0x000fe20003f4f070 */
[----:B------:R-:W-:Y:S02]  /*3c10*/  UIADD3 UR16, UPT, UPT, UR5, 0x1, URZ ;  /* 0x0000000105107890 */ /* 0x000fe4000fffe0ff */
[----:B------:R-:W-:Y:S02]  /*3c20*/  UIMAD UR6, UR5, 0x300, UR4 ;  /* 0x00000300050678a4 */ /* 0x000fe4000f8e0204 */
[----:B------:R-:W-:Y:S01]  /*3c30*/  UISETP.NE.AND UP1, UPT, UR16, 0xa, UPT ;  /* 0x0000000a1000788c */ /* 0x000fe2000bf25270 */
[----:B------:R-:W-:Y:S01]  /*3c40*/  PLOP3.LUT P0, PT, PT, PT, UP0, 0x80, 0x8 ;  /* 0x000000000008781c */ /* 0x000fe20003f0f008 */
[----:B------:R-:W-:Y:S02]  /*3c50*/  ULEA UR34, UR5, UR14, 0x9 ;  /* 0x0000000e05227291 */ /* 0x000fe4000f8e48ff */
[----:B------:R-:W-:Y:S02]  /*3c60*/  USEL UR27, URZ, 0x1, UP1 ;  /* 0x00000001ff1b7887 */ /* 0x000fe40008800000 */
[----:B------:R-:W-:Y:S02]  /*3c70*/  USEL UR16, UR16, URZ, UP1 ;  /* 0x000000ff10107287 */ /* 0x000fe40008800000 */
[----:B------:R-:W-:Y:S02]  /*3c80*/  UIADD3 UR46, UPT, UPT, UR6, 0x2, URZ ;  /* 0x00000002062e7890 */ /* 0x000fe4000fffe0ff */
[----:B------:R-:W-:Y:S01]  /*3c90*/  @UP0 ULEA UR26, UR16, UR11, 0x3 ;  /* 0x0000000b101a0291 */ /* 0x000fe2000f8e18ff */
[----:B------:R-:W-:Y:S01]  /*3ca0*/  LOP3.LUT R2, R2, UR27, RZ, 0x3c, !PT ;  /* 0x0000001b02027c12 */ /* 0x000fe2000f8e3cff */
[----:B------:R-:W-:Y:S02]  /*3cb0*/  UIADD3 UR44, UPT, UPT, UR34, 0x2, URZ ;  /* 0x00000002222c7890 */ /* 0x000fe4000fffe0ff */
[----:B------:R-:W-:Y:S01]  /*3cc0*/  UIADD3 UR42, UPT, UPT, UR6, 0x4, URZ ;  /* 0x00000004062a7890 */ /* 0x000fe2000fffe0ff */
[----:B-1----:R-:W-:Y:S01]  /*3cd0*/  @P0 SHF.L.U32 R0, R2, 0x1f, RZ ;  /* 0x0000001f02000819 */ /* 0x002fe200000006ff */
[----:B------:R-:W-:Y:S02]  /*3ce0*/  UIADD3 UR40, UPT, UPT, UR34, 0x4, URZ ;  /* 0x0000000422287890 */ /* 0x000fe4000fffe0ff */
[----:B------:R-:W-:Y:S01]  /*3cf0*/  UIADD3 UR38, UPT, UPT, UR6, 0x6, URZ ;  /* 0x0000000606267890 */ /* 0x000fe2000fffe0ff */
[----:B------:R2:W3:Y:S01]  /*3d00*/  @P0 SYNCS.PHASECHK.TRANS64.TRYWAIT P2, [UR26], R0 ;  /* 0x00000000ff0005a7 */ /* 0x0004e2000804111a */
[----:B------:R-:W-:Y:S02]  /*3d10*/  UIADD3 UR36, UPT, UPT, UR34, 0x6, URZ ;  /* 0x0000000622247890 */ /* 0x000fe4000fffe0ff */
[----:B------:R-:W-:Y:S02]  /*3d20*/  UIADD3 UR26, UPT, UPT, UR7, 0x50, URZ ;  /* 0x00000050071a7890 */ /* 0x000fe4000fffe0ff */
[----:B------:R-:W-:Y:S02]  /*3d30*/  UIADD3 UR15, UPT, UPT, UR15, 0x1, URZ ;  /* 0x000000010f0f7890 */ /* 0x000fe4000fffe0ff */
[----:B------:R-:W-:Y:S02]  /*3d40*/  UIADD3 UR21, UPT, UPT, UR21, -0x1, URZ ;  /* 0xffffffff15157890 */ /* 0x000fe4000fffe0ff */
[----:B------:R-:W-:Y:S01]  /*3d50*/  UISETP.NE.AND UP0, UPT, UR15, UR22, UPT ;  /* 0x000000160f00728c */ /* 0x000fe2000bf05270 */
[----:B------:R-:W-:Y:S01]  /*3d60*/  UMOV UR7, 0x40004040 ;  /* 0x4000404000077882 */ /* 0x000fe20000000000 */
[----:B------:R-:W-:Y:S01]  /*3d70*/  UMOV UR35, 0x40004040 ;  /* 0x4000404000237882 */ /* 0x000fe20000000000 */
[----:B------:R-:W-:Y:S01]  /*3d80*/  UMOV UR47, 0x40004040 ;  /* 0x40004040002f7882 */ /* 0x000fe20000000000 */
[----:B------:R2:W-:Y:S01]  /*3d90*/  UTCHMMA.2CTA gdesc[UR34], gdesc[UR6], tmem[UR20], tmem[UR24], idesc[UR25], UP3 ;  /* 0x00ff1806220075ea */ /* 0x0005e20009a00014 */
[----:B------:R-:W-:Y:S01]  /*3da0*/  UPLOP3.LUT UP3, UPT, UPT, UPT, UPT, 0x80, 0x8 ;  /* 0x000000000008789c */ /* 0x000fe20003f6f070 */
[----:B------:R-:W-:Y:S01]  /*3db0*/  UMOV UR45, 0x40004040 ;  /* 0x40004040002d7882 */ /* 0x000fe20000000000 */
[----:B------:R-:W-:Y:S01]  /*3dc0*/  UMOV UR43, 0x40004040 ;  /* 0x40004040002b7882 */ /* 0x000fe20000000000 */
[----:B------:R2:W-:Y:S01]  /*3dd0*/  UTCHMMA.2CTA gdesc[UR44], gdesc[UR46], tmem[UR20], tmem[UR32], idesc[UR33], UPT ;  /* 0x00ff202e2c0075ea */ /* 0x0005e2000ba00014 */
[----:B------:R-:W-:Y:S01]  /*3de0*/  UMOV UR41, 0x40004040 ;  /* 0x4000404000297882 */ /* 0x000fe20000000000 */
[----:B------:R-:W-:Y:S01]  /*3df0*/  UMOV UR39, 0x40004040 ;  /* 0x4000404000277882 */ /* 0x000fe20000000000 */
[----:B------:R-:W-:Y:S01]  /*3e00*/  UMOV UR37, 0x40004040 ;  /* 0x4000404000257882 */ /* 0x000fe20000000000 */
[----:B------:R2:W-:Y:S01]  /*3e10*/  UTCHMMA.2CTA gdesc[UR40], gdesc[UR42], tmem[UR20], tmem[UR30], idesc[UR31], UPT ;  /* 0x00ff1e2a280075ea */ /* 0x0005e2000ba00014 */
[----:B------:R2:W-:Y:S01]  /*3e20*/  UTCHMMA.2CTA gdesc[UR36], gdesc[UR38], tmem[UR20], tmem[UR28], idesc[UR29], UPT ;  /* 0x00ff1c26240075ea */ /* 0x0005e2000ba00014 */
[----:B------:R2:W-:Y:S01]  /*3e30*/  UTCBAR.2CTA.MULTICAST [UR26], URZ, UR13 ;  /* 0x000000ff1a0073e9 */ /* 0x0005e2000820080d */
[----:B------:R-:W-:Y:S01]  /*3e40*/  UMOV UR5, UR16 ;  /* 0x0000001000057c82 */ /* 0x000fe20008000000 */
[----:B------:R-:W-:Y:S05]  /*3e50*/  BRA.U UP0, `(.L_x_80) ;  /* 0xfffffffd00507547 */ /* 0x000fea000b83ffff */
.L_x_77:
[----:B------:R-:W-:Y:S01]  /*3e60*/  UIADD3 UR19, UPT, UPT, UR19, 0x100, URZ ;  /* 0x0000010013137890 */ /* 0x000fe2000fffe0ff */
[----:B------:R-:W-:-:S08]  /*3e70*/  UMOV UR15, UR22 ;  /* 0x00000016000f7c82 */ /* 0x000fd00008000000 */
[----:B------:R4:W-:Y:S01]  /*3e80*/  UTCBAR.2CTA.MULTICAST [UR19], URZ, UR12 ;  /* 0x000000ff130073e9 */ /* 0x0009e2000820080c */
[----:B------:R-:W-:Y:S02]  /*3e90*/  NOP ;  /* 0x0000000000007918 */ /* 0x000fe40000000000 */
.L_x_75:
[----:B------:R-:W-:Y:S01]  /*3ea0*/  UIADD3 UR17, UPT, UPT, UR17, 0x1, URZ ;  /* 0x0000000111117890 */ /* 0x000fe2000fffe0ff */
[----:B------:R-:W-:-:S03]  /*3eb0*/  ISETP.NE.AND P0, PT, R8, 0x2, PT ;  /* 0x000000020800780c */ /* 0x000fc60003f05270 */
[----:B------:R-:W-:Y:S01]  /*3ec0*/  UISETP.NE.AND UP0, UPT, UR17, 0x4, UPT ;  /* 0x000000041100788c */ /* 0x000fe2000bf05270 */
[----:B-12---:R-:W-:Y:S02]  /*3ed0*/  SEL R0, RZ, 0x1, P0 ;  /* 0x00000001ff007807 */ /* 0x006fe40000000000 */
[----:B------:R-:W-:Y:S01]  /*3ee0*/  SEL R8, R8, RZ, P0 ;  /* 0x000000ff08087207 */ /* 0x000fe20000000000 */
[----:B------:R-:W-:Y:S01]  /*3ef0*/  USEL UR5, URZ, 0x1, UP0 ;  /* 0x00000001ff057887 */ /* 0x000fe20008000000 */
[----:B------:R-:W-:Y:S01]  /*3f00*/  LOP3.LUT R3, R3, R0, RZ, 0x3c, !PT ;  /* 0x0000000003037212 */ /* 0x000fe200078e3cff */
[----:B------:R-:W-:-:S04]  /*3f10*/  USEL UR17, UR17, URZ, UP0 ;  /* 0x000000ff11117287 */ /* 0x000fc80008000000 */
[----:B------:R-:W-:Y:S01]  /*3f20*/  LOP3.LUT R9, R9, UR5, RZ, 0x3c, !PT ;  /* 0x0000000509097c12 */ /* 0x000fe2000f8e3cff */
[----:B------:R-:W-:Y:S07]  /*3f30*/  @P1 BRA `(.L_x_81) ;  /* 0xfffffff800881947 */ /* 0x000fee000383ffff */
[----:B------:R-:W1:Y:S01]  /*3f40*/  S2UR UR4, SR_CgaCtaId ;  /* 0x00000000000479c3 */ /* 0x000e620000008800 */
[----:B------:R-:W-:Y:S01]  /*3f50*/  ELECT P0, URZ, PT ;  /* 0x0000000000ff782f */ /* 0x000fe20003800000 */
[----:B------:R-:W-:Y:S01]  /*3f60*/  HFMA2 R0, -RZ, RZ, 0, 5.9604644775390625e-08 ;  /* 0x00000001ff007431 */ /* 0x000fe200000001ff */
[----:B------:R-:W-:-:S05]  /*3f70*/  UMOV UR5, 0x40 ;  /* 0x0000004000057882 */ /* 0x000fca0000000000 */
[----:B------:R-:W-:Y:S01]  /*3f80*/  UVIRTCOUNT.DEALLOC.SMPOOL 0x80 ;  /* 0x000000800000784c */ /* 0x000fe20000000000 */
[----:B------:R-:W-:Y:S02]  /*3f90*/  UISETP.NE.AND UP0, UPT, UR9, URZ, UPT ;  /* 0x000000ff0900728c */ /* 0x000fe4000bf05270 */
[----:B-1----:R-:W-:-:S09]  /*3fa0*/  ULEA UR4, UR4, UR5, 0x18 ;  /* 0x0000000504047291 */ /* 0x002fd2000f8ec0ff */
[----:B------:R1:W-:Y:S01]  /*3fb0*/  @P0 STS.U8 [UR4+0x1c], R0 ;  /* 0x00001c00ff000988 */ /* 0x0003e20008000004 */
[----:B------:R-:W-:Y:S05]  /*3fc0*/  BRA.U UP0, `(.L_x_82) ;  /* 0x0000000100a07547 */ /* 0x000fea000b800000 */
[----:B------:R-:W-:Y:S01]  /*3fd0*/  UIADD3 UR5, UPT, UPT, UR11, 0x120, URZ ;  /* 0x000001200b057890 */ /* 0x000fe2000fffe0ff */
[----:B------:R-:W-:-:S03]  /*3fe0*/  SHF.L.U32 R2, R9, 0x1f, RZ ;  /* 0x0000001f09027819 */ /* 0x000fc600000006ff */
[----:B------:R-:W-:-:S09]  /*3ff0*/  ULEA UR6, UR17, UR5, 0x3 ;  /* 0x0000000511067291 */ /* 0x000fd2000f8e18ff */
[----:B------:R-:W2:Y:S02]  /*4000*/  SYNCS.PHASECHK.TRANS64.TRYWAIT P0, [UR6], R2 ;  /* 0x00000002ff0075a7 */ /* 0x000ea40008001106 */
[----:B--2---:R-:W-:Y:S05]  /*4010*/  @!P0 BRA `(.L_x_83) ;  /* 0x0000005400648947 */ /* 0x004fea0003800000 */
.L_x_182:
        /* <DEDUP_REMOVED lines=9> */
.L_x_184:
        /* <DEDUP_REMOVED lines=9> */
.L_x_186:
[----:B------:R-:W-:-:S04]  /*4140*/  UIADD3 UR7, UPT, UPT, UR7, 0x1, URZ ;  /* 0x0000000107077890 */ /* 0x000fc8000fffe0ff */
[----:B------:R-:W-:-:S04]  /*4150*/  UISETP.NE.AND UP1, UPT, UR7, 0x4, UPT ;  /* 0x000000040700788c */ /* 0x000fc8000bf25270 */
[----:B------:R-:W-:Y:S02]  /*4160*/  USEL UR6, URZ, 0x1, UP1 ;  /* 0x00000001ff067887 */ /* 0x000fe40008800000 */
[----:B------:R-:W-:-:S04]  /*4170*/  USEL UR7, UR7, URZ, UP1 ;  /* 0x000000ff07077287 */ /* 0x000fc80008800000 */
[----:B------:R-:W-:Y:S01]  /*4180*/  ULEA UR7, UR7, UR5, 0x3 ;  /* 0x0000000507077291 */ /* 0x000fe2000f8e18ff */
[----:B------:R-:W-:-:S04]  /*4190*/  LOP3.LUT R2, R2, UR6, RZ, 0x3c, !PT ;  /* 0x0000000602027c12 */ /* 0x000fc8000f8e3cff */
[----:B------:R-:W-:Y:S01]  /*41a0*/  SHF.L.U32 R2, R2, 0x1f, RZ ;  /* 0x0000001f02027819 */ /* 0x000fe200000006ff */
[----:B-1----:R-:W-:-:S04]  /*41b0*/  IMAD.U32 R0, RZ, RZ, UR7 ;  /* 0x00000007ff007e24 */ /* 0x002fc8000f8e00ff */
[----:B------:R1:W2:Y:S03]  /*41c0*/  SYNCS.PHASECHK.TRANS64.TRYWAIT P0, [R0+URZ], R2 ;  /* 0x00000002000075a7 */ /* 0x0002a600080011ff */
[----:B--2---:R-:W-:Y:S05]  /*41d0*/  @!P0 NANOSLEEP.SYNCS 0x989680 ;  /* 0x009896800000895d */ /* 0x004fea0003900000 */
[----:B------:R-:W2:Y:S02]  /*41e0*/  @!P0 SYNCS.PHASECHK.TRANS64 P0, [R0+URZ], R2 ;  /* 0x00000002000085a7 */ /* 0x000ea400080010ff */
[----:B--2---:R-:W-:Y:S05]  /*41f0*/  @P0 BRA `(.L_x_86) ;  /* 0x0000000000200947 */ /* 0x004fea0003800000 */
.L_x_87:
[----:B--2---:R2:W1:Y:S02]  /*4200*/  SYNCS.PHASECHK.TRANS64.TRYWAIT P0, [R0+URZ], R2 ;  /* 0x00000002000075a7 */ /* 0x00446400080011ff */
[----:B-1----:R-:W-:Y:S05]  /*4210*/  @!P0 NANOSLEEP.SYNCS 0x989680 ;  /* 0x009896800000895d */ /* 0x002fea0003900000 */
[----:B------:R-:W1:Y:S02]  /*4220*/  @!P0 SYNCS.PHASECHK.TRANS64 P0, [R0+URZ], R2 ;  /* 0x00000002000085a7 */ /* 0x000e6400080010ff */
[----:B-1----:R-:W-:Y:S05]  /*4230*/  @!P0 BRA `(.L_x_87) ;  /* 0xfffffffc00f08947 */ /* 0x002fea000383ffff */
[----:B------:R-:W-:Y:S05]  /*4240*/  BRA `(.L_x_86) ;  /* 0x00000000000c7947 */ /* 0x000fea0003800000 */
.L_x_82:
[----:B------:R-:W-:-:S04]  /*4250*/  UIADD3 UR5, UPT, UPT, UR11, 0x160, URZ ;  /* 0x000001600b057890 */ /* 0x000fc8000fffe0ff */
[----:B------:R-:W-:-:S09]  /*4260*/  UPRMT UR5, UR8, 0x654, UR5 ;  /* 0x0000065408057896 */ /* 0x000fd20008000005 */
[----:B------:R-:W-:Y:S03]  /*4270*/  SYNCS.ARRIVE.TRANS64.RED.A1T0 RZ, [UR5], RZ ;  /* 0x000000ffffff79a7 */ /* 0x000fe60008100405 */
.L_x_86:
[----:B-12---:R-:W-:Y:S01]  /*4280*/  SHF.L.U32 R2, RZ, 0x1f, RZ ;  /* 0x0000001fff027819 */ /* 0x006fe200000006ff */
[----:B------:R-:W-:Y:S01]  /*4290*/  UIADD3 UR5, UPT, UPT, UR11, 0x160, URZ ;  /* 0x000001600b057890 */ /* 0x000fe2000fffe0ff */
[----:B------:R-:W-:Y:S02]  /*42a0*/  PLOP3.LUT P0, PT, PT, PT, UP0, 0x80, 0x8 ;  /* 0x000000000008781c */ /* 0x000fe40003f0f008 */
[----:B------:R-:W1:Y:S02]  /*42b0*/  SYNCS.PHASECHK.TRANS64.TRYWAIT P1, [UR11+0x160], R2 ;  /* 0x00016002ff0075a7 */ /* 0x000e64000802110b */
[----:B-1----:R-:W-:Y:S09]  /*42c0*/  @!P1 BRA `(.L_x_88) ;  /* 0x0000005400009947 */ /* 0x002ff20003800000 */
.L_x_188:
[----:B------:R-:W-:Y:S02]  /*42d0*/  @!UP0 UPRMT UR5, UR8, 0x654, UR5 ;  /* 0x0000065408058896 */ /* 0x000fe40008000005 */
[----:B------:R-:W-:Y:S01]  /*42e0*/  ULOP3.LUT UR6, UR18, 0xffff, URZ, 0xc0, !UPT ;  /* 0x0000ffff12067892 */ /* 0x000fe2000f8ec0ff */
[----:B------:R-:W-:-:S03]  /*42f0*/  UMOV UR8, 0xffff ;  /* 0x0000ffff00087882 */ /* 0x000fc60000000000 */
[----:B------:R-:W-:-:S03]  /*4300*/  USHF.R.U32.HI UR6, URZ, 0x5, UR6 ;  /* 0x00000005ff067899 */ /* 0x000fc60008011606 */
[----:B------:R-:W-:Y:S01]  /*4310*/  @!P0 SYNCS.ARRIVE.TRANS64.RED.A1T0 RZ, [UR5], RZ ;  /* 0x000000ffffff89a7 */ /* 0x000fe20008100405 */
[----:B------:R-:W-:Y:S01]  /*4320*/  NOP ;  /* 0x0000000000007918 */ /* 0x000fe20000000000 */
[----:B-1----:R-:W1:Y:S01]  /*4330*/  LDS R0, [UR4+0x14] ;  /* 0x00001404ff007984 */ /* 0x002e620008000800 */
[----:B------:R-:W-:Y:S01]  /*4340*/  USHF.L.U32 UR8, UR8, UR6, URZ ;  /* 0x0000000608087299 */ /* 0x000fe200080006ff */
[----:B------:R-:W-:Y:S02]  /*4350*/  UMOV UR5, 0x1 ;  /* 0x0000000100057882 */ /* 0x000fe40000000000 */
[----:B------:R-:W-:-:S03]  /*4360*/  USHF.L.U32 UR5, UR5, UR6, URZ ;  /* 0x0000000605057299 */ /* 0x000fc600080006ff */
[----:B-1----:R-:W-:-:S04]  /*4370*/  LOP3.LUT R0, R0, UR8, RZ, 0xc0, !PT ;  /* 0x0000000800007c12 */ /* 0x002fc8000f8ec0ff */
[----:B------:R-:W-:-:S13]  /*4380*/  ISETP.NE.AND P0, PT, R0, UR8, PT ;  /* 0x0000000800007c0c */ /* 0x000fda000bf05270 */
[----:B------:R-:W-:Y:S05]  /*4390*/  @P0 BRA `(.L_x_89) ;  /* 0x0000000000580947 */ /* 0x000fea0003800000 */
[----:B------:R-:W1:Y:S02]  /*43a0*/  LDS R0, [UR4+0x18] ;  /* 0x00001804ff007984 */ /* 0x000e640008000800 */
[----:B-1----:R-:W-:-:S04]  /*43b0*/  LOP3.LUT R0, R0, UR5, RZ, 0xc0, !PT ;  /* 0x0000000500007c12 */ /* 0x002fc8000f8ec0ff */
[----:B------:R-:W-:-:S13]  /*43c0*/  ISETP.NE.AND P0, PT, R0, UR5, PT ;  /* 0x0000000500007c0c */ /* 0x000fda000bf05270 */
[----:B------:R-:W-:Y:S05]  /*43d0*/  @P0 BRA `(.L_x_90) ;  /* 0x00000000003c0947 */ /* 0x000fea0003800000 */
[----:B------:R-:W1:Y:S01]  /*43e0*/  S2R R2, SR_LANEID ;  /* 0x0000000000027919 */ /* 0x000e620000000000 */
[----:B------:R-:W-:Y:S01]  /*43f0*/  ULOP3.LUT UR8, URZ, UR8, URZ, 0x33, !UPT ;  /* 0x00000008ff087292 */ /* 0x000fe2000f8e33ff */
[----:B------:R-:W-:Y:S02]  /*4400*/  VOTEU.ANY UR7, UPT, PT ;  /* 0x0000000000077886 */ /* 0x000fe400038e0100 */
[----:B------:R-:W-:-:S03]  /*4410*/  UFLO.U32 UR7, UR7 ;  /* 0x00000007000772bd */ /* 0x000fc600080e0000 */
[----:B------:R-:W-:-:S04]  /*4420*/  IMAD.U32 R0, RZ, RZ, UR8 ;  /* 0x00000008ff007e24 */ /* 0x000fc8000f8e00ff */
[----:B------:R2:W3:Y:S02]  /*4430*/  REDUX UR6, R0 ;  /* 0x00000000000673c4 */ /* 0x0004e40000000000 */
[----:B------:R1:W-:Y:S02]  /*4440*/  UTCATOMSWS.AND URZ, UR8 ;  /* 0x0000000800ff79e3 */ /* 0x0003e40008000000 */
[----:B-1----:R-:W-:Y:S02]  /*4450*/  ISETP.EQ.U32.AND P0, PT, R2, UR7, PT ;  /* 0x0000000702007c0c */ /* 0x002fe4000bf02070 */
[----:B--2---:R-:W-:Y:S02]  /*4460*/  LOP3.LUT R0, RZ, UR5, RZ, 0x33, !PT ;  /* 0x00000005ff007c12 */ /* 0x004fe4000f8e33ff */
[----:B---3--:R-:W-:Y:S02]  /*4470*/  MOV R2, UR6 ;  /* 0x0000000600027c02 */ /* 0x008fe40008000f00 */
[----:B------:R-:W1:Y:S07]  /*4480*/  REDUX UR5, R0 ;  /* 0x00000000000573c4 */ /* 0x000e6e0000000000 */
[----:B------:R2:W-:Y:S01]  /*4490*/  @P0 ATOMS.AND RZ, [UR4+0x14], R2 ;  /* 0x00001402ffff098c */ /* 0x0005e2000a800004 */
[----:B-1----:R-:W-:-:S05]  /*44a0*/  IMAD.U32 R0, RZ, RZ, UR5 ;  /* 0x00000005ff007e24 */ /* 0x002fca000f8e00ff */
[----:B------:R2:W-:Y:S01]  /*44b0*/  @P0 ATOMS.AND RZ, [UR4+0x18], R0 ;  /* 0x00001800ffff098c */ /* 0x0005e2000a800004 */
[----:B------:R-:W-:Y:S05]  /*44c0*/  BRA `(.L_x_91) ;  /* 0x0000000000147947 */ /* 0x000fea0003800000 */
.L_x_90:
[----:B------:R-:W-:Y:S02]  /*44d0*/  MOV R2, 0x44f0 ;  /* 0x000044f000027802 */ /* 0x000fe40000000f00 */
[----:B---345:R-:W-:Y:S05]  /*44e0*/  CALL.REL.NOINC `($__internal_0_$__cuda_sm10x_tcgen05_guardrail_trap_col_being_dealloced_not_returned_by_alloc) ;  /* 0x00000054009c7944 */ /* 0x038fea0003c00000 */
[----:B------:R-:W-:Y:S05]  /*44f0*/  BRA `(.L_x_91) ;  /* 0x0000000000087947 */ /* 0x000fea0003800000 */
.L_x_89:
[----:B------:R-:W-:Y:S02]  /*4500*/  MOV R2, 0x4520 ;  /* 0x0000452000027802 */ /* 0x000fe40000000f00 */
[----:B---345:R-:W-:Y:S05]  /*4510*/  CALL.REL.NOINC `($__internal_2_$__cuda_sm10x_tcgen05_guardrail_trap_unallocated_columns_being_dealloced) ;  /* 0x0000005400a87944 */ /* 0x038fea0003c00000 */
.L_x_91:
[----:B------:R-:W-:Y:S01]  /*4520*/  NOP ;  /* 0x0000000000007918 */ /* 0x000fe20000000000 */
[----:B----4-:R-:W-:Y:S05]  /*4530*/  EXIT ;  /* 0x000000000000794d */ /* 0x010fea0003800000 */
.L_x_62:
[----:B------:R-:W-:-:S09]  /*4540*/  UISETP.NE.OR UP5, UPT, UR10, 0x3, !UP5 ;  /* 0x000000030a00788c */ /* 0x000fd2000efa5670 */
[----:B------:R-:W-:Y:S05]  /*4550*/  BRA.U UP5, `(.L_x_92) ;  /* 0x0000000d05f07547 */ /* 0x000fea000b800000 */
[----:B------:R-:W1:Y:S01]  /*4560*/  LDC R0, c[0x0][0xb30] ;  /* 0x0002cc00ff007b82 */ /* 0x000e620000000800 */
[----:B------:R-:W2:Y:S01]  /*4570*/  LDCU.64 UR8, c[0x0][0x888] ;  /* 0x00011100ff0877ac */ /* 0x000ea20008000a00 */
[----:B------:R-:W-:Y:S02]  /*4580*/  HFMA2 R27, -RZ, RZ, 0, 0 ;  /* 0x00000000ff1b7431 */ /* 0x000fe400000001ff */
[----:B------:R-:W-:Y:S01]  /*4590*/  IMAD.MOV.U32 R29, RZ, RZ, 0x1 ;  /* 0x00000001ff1d7424 */ /* 0x000fe200078e00ff */
[----:B------:R-:W-:Y:S01]  /*45a0*/  MOV R25, 0x2000 ;  /* 0x0000200000197802 */ /* 0x000fe20000000f00 */
[----:B------:R-:W3:Y:S01]  /*45b0*/  LDCU.64 UR4, c[0x0][0x890] ;  /* 0x00011200ff0477ac */ /* 0x000ee20008000a00 */
[----:B------:R-:W-:Y:S01]  /*45c0*/  IMAD.MOV.U32 R28, RZ, RZ, RZ ;  /* 0x000000ffff1c7224 */ /* 0x000fe200078e00ff */
[----:B------:R-:W4:Y:S01]  /*45d0*/  LDC R24, c[0x0][0x370] ;  /* 0x0000dc00ff187b82 */ /* 0x000f220000000800 */
[----:B------:R-:W-:Y:S01]  /*45e0*/  UMOV UR7, 0x400 ;  /* 0x0000040000077882 */ /* 0x000fe20000000000 */
[----:B------:R-:W-:-:S02]  /*45f0*/  UPLOP3.LUT UP1, UPT, UPT, UPT, UPT, 0x40, 0x4 ;  /* 0x000000000004789c */ /* 0x000fc40003f2e870 */
[----:B------:R-:W-:-:S04]  /*4600*/  ULEA UR7, UR37, UR7, 0x18 ;  /* 0x0000000725077291 */ /* 0x000fc8000f8ec0ff */
[----:B------:R-:W4:Y:S01]  /*4610*/  LDC R3, c[0x0][0xb0c] ;  /* 0x0002c300ff037b82 */ /* 0x000f220000000800 */
[----:B------:R-:W-:Y:S02]  /*4620*/  UIADD3 UR13, UPT, UPT, UR7, 0xb0, URZ ;  /* 0x000000b0070d7890 */ /* 0x000fe4000fffe0ff */
[----:B--2---:R-:W-:Y:S02]  /*4630*/  UISETP.NE.U32.AND UP3, UPT, UR8, URZ, UPT ;  /* 0x000000ff0800728c */ /* 0x004fe4000bf65070 */
[----:B------:R-:W-:Y:S02]  /*4640*/  UIADD3 UR33, UPT, UPT, UR7, 0xa0, URZ ;  /* 0x000000a007217890 */ /* 0x000fe4000fffe0ff */
[----:B---3--:R-:W-:Y:S01]  /*4650*/  UISETP.NE.U32.AND UP4, UPT, UR4, URZ, UPT ;  /* 0x000000ff0400728c */ /* 0x008fe2000bf85070 */
[----:B------:R-:W2:Y:S01]  /*4660*/  LDC R18, c[0x0][0xb20] ;  /* 0x0002c800ff127b82 */ /* 0x000ea20000000800 */
[----:B-1----:R-:W-:Y:S01]  /*4670*/  ISETP.NE.AND P1, PT, R0, 0x1, PT ;  /* 0x000000010000780c */ /* 0x002fe20003f25270 */
[----:B------:R-:W-:-:S02]  /*4680*/  UISETP.NE.AND.EX UP3, UPT, UR9, URZ, UPT, UP3 ;  /* 0x000000ff0900728c */ /* 0x000fc4000bf65330 */
[----:B------:R-:W-:Y:S02]  /*4690*/  UIADD3 UR25, UPT, UPT, UR7, 0xa8, URZ ;  /* 0x000000a807197890 */ /* 0x000fe4000fffe0ff */
[----:B------:R-:W-:Y:S02]  /*46a0*/  UPRMT UR13, UR37, 0x654, UR13 ;  /* 0x00000654250d7896 */ /* 0x000fe4000800000d */
[----:B------:R-:W1:Y:S01]  /*46b0*/  LDC.64 R30, c[0x0][0x348] ;  /* 0x0000d200ff1e7b82 */ /* 0x000e620000000a00 */
[----:B------:R-:W-:-:S07]  /*46c0*/  UISETP.NE.AND.EX UP4, UPT, UR5, URZ, UPT, UP4 ;  /* 0x000000ff0500728c */ /* 0x000fce000bf85340 */
[----:B------:R-:W3:Y:S08]  /*46d0*/  LDC.64 R16, c[0x0][0xb10] ;  /* 0x0002c400ff107b82 */ /* 0x000ef00000000a00 */
[----:B------:R-:W1:Y:S08]  /*46e0*/  LDC.64 R6, c[0x0][0xb18] ;  /* 0x0002c600ff067b82 */ /* 0x000e700000000a00 */
[----:B------:R-:W1:Y:S08]  /*46f0*/  LDC.64 R4, c[0x0][0xb28] ;  /* 0x0002ca00ff047b82 */ /* 0x000e700000000a00 */
[----:B--2-4-:R-:W1:Y:S02]  /*4700*/  LDC R19, c[0x0][0x374] ;  /* 0x0000dd00ff137b82 */ /* 0x014e640000000800 */
.L_x_102:
[C---:B------:R-:W-:Y:S02]  /*4710*/  LEA R0, R28.reuse, UR7, 0x3 ;  /* 0x000000071c007c11 */ /* 0x040fe4000f8e18ff */
[----:B------:R-:W-:Y:S02]  /*4720*/  SHF.L.U32 R2, R27, 0x1f, RZ ;  /* 0x0000001f1b027819 */ /* 0x000fe400000006ff */
[----:B------:R-:W-:Y:S02]  /*4730*/  LEA R20, R28, UR7, 0x4 ;  /* 0x000000071c147c11 */ /* 0x000fe4000f8e20ff */
[----:B--2---:R-:W2:Y:S02]  /*4740*/  SYNCS.PHASECHK.TRANS64.TRYWAIT P0, [R0+URZ+0xe0], R2 ;  /* 0x0000e002000075a7 */ /* 0x004ea400080011ff */
[----:B--2---:R-:W-:Y:S05]  /*4750*/  @!P0 BRA `(.L_x_93) ;  /* 0x0000004c00f48947 */ /* 0x004fea0003800000 */
.L_x_189:
[----:B------:R-:W-:Y:S01]  /*4760*/  ISETP.GE.AND P0, PT, R37, 0x1, PT ;  /* 0x000000012500780c */ /* 0x000fe20003f06270 */
[----:B------:R-:W4:Y:S01]  /*4770*/  LDS.128 R20, [R20+0x170] ;  /* 0x0001700014147984 */ /* 0x000f220000000c00 */
[----:B--2---:R-:W-:Y:S01]  /*4780*/  VIADD R0, R0, 0xf0 ;  /* 0x000000f000007836 */ /* 0x004fe20000000000 */
[----:B------:R-:W-:Y:S01]  /*4790*/  @!PT LDS RZ, [RZ] ;  /* 0x00000000fffff984 */ /* 0x000fe20000000800 */
[----:B------:R-:W-:Y:S01]  /*47a0*/  @!PT LDS RZ, [RZ] ;  /* 0x00000000fffff984 */ /* 0x000fe20000000800 */
[----:B------:R-:W-:Y:S01]  /*47b0*/  @!PT LDS RZ, [RZ] ;  /* 0x00000000fffff984 */ /* 0x000fe20000000800 */
[----:B------:R-:W-:Y:S01]  /*47c0*/  @!PT LDS RZ, [RZ] ;  /* 0x00000000fffff984 */ /* 0x000fe20000000800 */
[----:B------:R2:W-:Y:S06]  /*47d0*/  MEMBAR.ALL.CTA ;  /* 0x0000000000007992 */ /* 0x0005ec0000008000 */
[----:B--2---:R-:W2:Y:S01]  /*47e0*/  FENCE.VIEW.ASYNC.S ;  /* 0x00000000000073c6 */ /* 0x004ea20000000000 */
[----:B------:R-:W-:Y:S04]  /*47f0*/  PRMT R0, RZ, 0x654, R0 ;  /* 0x00000654ff007816 */ /* 0x000fe80000000000 */
[----:B--2---:R2:W-:Y:S01]  /*4800*/  SYNCS.ARRIVE.TRANS64.RED.A1T0 RZ, [R0+URZ], RZ ;  /* 0x000000ff00ff79a7 */ /* 0x0045e200081004ff */
[----:B----4-:R-:W-:Y:S11]  /*4810*/  LOP3.LUT P3, RZ, R22, 0x1, RZ, 0xc0, !PT ;  /* 0x0000000116ff7812 */ /* 0x010ff6000786c0ff */
[----:B------:R-:W-:Y:S02]  /*4820*/  @!UPT UIADD3 URZ, UPT, UPT, URZ, URZ, URZ ;  /* 0x000000fffffff290 */ /* 0x000fe4000fffe0ff */
[----:B------:R-:W-:Y:S02]  /*4830*/  @P3 MOV R11, R20 ;  /* 0x00000014000b3202 */ /* 0x000fe40000000f00 */
[----:B------:R-:W-:Y:S01]  /*4840*/  @P3 LOP3.LUT R10, R21, 0xffff, RZ, 0xc0, !PT ;  /* 0x0000ffff150a3812 */ /* 0x000fe200078ec0ff */
[----:B--2---:R-:W-:Y:S06]  /*4850*/  @!P0 BRA `(.L_x_94) ;  /* 0x0000000000a48947 */ /* 0x004fec0003800000 */
[-C--:B-1----:R-:W-:Y:S01]  /*4860*/  IMAD.HI.U32 R0, R19, R7.reuse, RZ ;  /* 0x0000000713007227 */ /* 0x082fe200078e00ff */
[----:B------:R-:W-:Y:S02]  /*4870*/  ISETP.NE.AND P0, PT, R6, 0x1, PT ;  /* 0x000000010600780c */ /* 0x000fe40003f05270 */
[----:B------:R-:W-:Y:S01]  /*4880*/  ISETP.NE.AND P2, PT, R37, 0x1, PT ;  /* 0x000000012500780c */ /* 0x000fe20003f45270 */
[----:B---3--:R-:W-:Y:S01]  /*4890*/  IMAD.HI.U32 R9, R24, R16, RZ ;  /* 0x0000001018097227 */ /* 0x008fe200078e00ff */
[----:B------:R-:W-:Y:S02]  /*48a0*/  SHF.R.U32.HI R0, RZ, R18, R0 ;  /* 0x00000012ff007219 */ /* 0x000fe40000011600 */
[----:B------:R-:W-:Y:S01]  /*48b0*/  ISETP.NE.AND P4, PT, R3, 0x1, PT ;  /* 0x000000010300780c */ /* 0x000fe20003f85270 */
[----:B------:R-:W-:Y:S01]  /*48c0*/  IMAD.HI.U32 R13, R10, R7, RZ ;  /* 0x000000070a0d7227 */ /* 0x000fe200078e00ff */
[----:B------:R-:W-:Y:S02]  /*48d0*/  SHF.R.U32.HI R9, RZ, R17, R9 ;  /* 0x00000011ff097219 */ /* 0x000fe40000011609 */
[----:B------:R-:W-:Y:S01]  /*48e0*/  SEL R0, R19, R0, !P0 ;  /* 0x0000000013007207 */ /* 0x000fe20004000000 */
[----:B------:R-:W-:Y:S01]  /*48f0*/  IMAD.HI.U32 R12, R11, R16, RZ ;  /* 0x000000100b0c7227 */ /* 0x000fe200078e00ff */
[----:B------:R-:W-:Y:S03]  /*4900*/  SEL R9, R24, R9, !P4 ;  /* 0x0000000918097207 */ /* 0x000fe60006000000 */
[-C--:B------:R-:W-:Y:S01]  /*4910*/  IMAD.HI.U32 R8, R0, R4.reuse, RZ ;  /* 0x0000000400087227 */ /* 0x080fe200078e00ff */
[----:B------:R-:W-:Y:S03]  /*4920*/  SHF.R.U32.HI R12, RZ, R17, R12 ;  /* 0x00000011ff0c7219 */ /* 0x000fe6000001160c */
[----:B------:R-:W-:Y:S01]  /*4930*/  IMAD.HI.U32 R2, R9, R4, RZ ;  /* 0x0000000409027227 */ /* 0x000fe200078e00ff */
[-C--:B------:R-:W-:Y:S02]  /*4940*/  @P2 SHF.R.U32.HI R0, RZ, R5.reuse, R8 ;  /* 0x00000005ff002219 */ /* 0x080fe40000011608 */
[----:B------:R-:W-:Y:S02]  /*4950*/  SHF.R.U32.HI R8, RZ, R18, R13 ;  /* 0x00000012ff087219 */ /* 0x000fe4000001160d */
[----:B------:R-:W-:Y:S01]  /*4960*/  @P2 SHF.R.U32.HI R9, RZ, R5, R2 ;  /* 0x00000005ff092219 */ /* 0x000fe20000011602 */
[----:B------:R-:W-:Y:S01]  /*4970*/  IMAD R0, R37, R0, RZ ;  /* 0x0000000025007224 */ /* 0x000fe200078e02ff */
[----:B------:R-:W-:Y:S02]  /*4980*/  SEL R8, R10, R8, !P0 ;  /* 0x000000080a087207 */ /* 0x000fe40004000000 */
[----:B------:R-:W-:Y:S01]  /*4990*/  SEL R2, R11, R12, !P4 ;  /* 0x0000000c0b027207 */ /* 0x000fe20006000000 */
[C---:B------:R-:W-:Y:S01]  /*49a0*/  IMAD R12, R37.reuse, R9, RZ ;  /* 0x00000009250c7224 */ /* 0x040fe200078e02ff */
[C---:B------:R-:W-:Y:S01]  /*49b0*/  ISETP.GE.AND P0, PT, R8.reuse, R0, PT ;  /* 0x000000000800720c */ /* 0x040fe20003f06270 */
[----:B------:R-:W-:Y:S03]  /*49c0*/  IMAD.HI.U32 R0, R8, R4, RZ ;  /* 0x0000000408007227 */ /* 0x000fe600078e00ff */
[----:B------:R-:W-:Y:S02]  /*49d0*/  ISETP.GE.OR P0, PT, R2, R12, P0 ;  /* 0x0000000c0200720c */ /* 0x000fe40000706670 */
[-C--:B------:R-:W-:Y:S04]  /*49e0*/  SHF.R.U32.HI R0, RZ, R5.reuse, R0 ;  /* 0x00000005ff007219 */ /* 0x080fe80000011600 */
[----:B------:R-:W-:Y:S05]  /*49f0*/  SEL R13, R8, R0, !P2 ;  /* 0x00000000080d7207 */ /* 0x000fea0005000000 */
[----:B------:R-:W-:Y:S02]  /*4a00*/  IMAD.MOV R12, RZ, RZ, -R13 ;  /* 0x000000ffff0c7224 */ /* 0x000fe400078e0a0d */
[C---:B------:R-:W-:Y:S04]  /*4a10*/  @!P0 IMAD.HI.U32 R0, R2.reuse, R4, RZ ;  /* 0x0000000402008227 */ /* 0x040fe800078e00ff */
[----:B------:R-:W-:Y:S01]  /*4a20*/  IMAD R12, R37, R12, R8 ;  /* 0x0000000c250c7224 */ /* 0x000fe200078e0208 */
[----:B------:R-:W-:Y:S04]  /*4a30*/  @!P0 SHF.R.U32.HI R0, RZ, R5, R0 ;  /* 0x00000005ff008219 */ /* 0x000fe80000011600 */
[----:B------:R-:W-:Y:S04]  /*4a40*/  @!P0 SEL R0, R2, R0, !P2 ;  /* 0x0000000002008207 */ /* 0x000fe80005000000 */
[----:B------:R-:W-:Y:S01]  /*4a50*/  @!P0 IADD3 R13, PT, PT, R13, -R0, RZ ;  /* 0x800000000d0d8210 */ /* 0x000fe20007ffe0ff */
[----:B------:R-:W-:Y:S01]  /*4a60*/  @!P0 IMAD R0, R9, R12, R0 ;  /* 0x0000000c09008224 */ /* 0x000fe200078e0200 */
[----:B------:R-:W-:Y:S01]  /*4a70*/  IADD3 R9, PT, PT, -R8, RZ, RZ ;  /* 0x000000ff08097210 */ /* 0x000fe20007ffe1ff */
[--C-:B------:R-:W-:Y:S02]  /*4a80*/  IMAD.MOV R12, RZ, RZ, -R2.reuse ;  /* 0x000000ffff0c7224 */ /* 0x100fe400078e0a02 */
[----:B------:R-:W-:Y:S02]  /*4a90*/  @!P0 IMAD R8, R13, R37, R2 ;  /* 0x000000250d088224 */ /* 0x000fe400078e0202 */
[----:B------:R-:W-:Y:S02]  /*4aa0*/  @!P0 IMAD.MOV.U32 R2, RZ, RZ, R0 ;  /* 0x000000ffff028224 */ /* 0x000fe400078e0000 */
[----:B------:R-:W-:Y:S02]  /*4ab0*/  IMAD R11, R3, R12, R11 ;  /* 0x0000000c030b7224 */ /* 0x000fe400078e020b */
[----:B------:R-:W-:Y:S02]  /*4ac0*/  IMAD R10, R6, R9, R10 ;  /* 0x00000009060a7224 */ /* 0x000fe400078e020a */
[----:B------:R-:W-:Y:S02]  /*4ad0*/  IMAD R11, R2, R3, R11 ;  /* 0x00000003020b7224 */ /* 0x000fe400078e020b */
[----:B------:R-:W-:Y:S02]  /*4ae0*/  IMAD R10, R8, R6, R10 ;  /* 0x00000006080a7224 */ /* 0x000fe400078e020a */
.L_x_94:
[----:B------:R-:W-:Y:S05]  /*4af0*/  BRA.U UP1, `(.L_x_95) ;  /* 0x0000000101107547 */ /* 0x000fea000b800000 */
[----:B------:R-:W-:Y:S04]  /*4b00*/  MOV R2, UR6 ;  /* 0x0000000600027c02 */ /* 0x000fe80008000f00 */
[----:B------:R-:W-:Y:S04]  /*4b10*/  SHF.L.U32 R2, R2, 0x1f, RZ ;  /* 0x0000001f02027819 */ /* 0x000fe800000006ff */
[----:B------:R-:W2:Y:S02]  /*4b20*/  SYNCS.PHASECHK.TRANS64.TRYWAIT P0, [UR7+0xd8], R2 ;  /* 0x0000d802ff0075a7 */ /* 0x000ea40008001107 */
[----:B--2---:R-:W-:Y:S05]  /*4b30*/  @!P0 BRA `(.L_x_96) ;  /* 0x0000004c00108947 */ /* 0x004fea0003800000 */
.L_x_95:
[----:B------:R-:W-:Y:S02]  /*4b40*/  R2UR UR34, R15 ;  /* 0x000000000f2272ca */ /* 0x000fe400000e0000 */
[----:B------:R-:W-:Y:S02]  /*4b50*/  R2UR UR35, R14 ;  /* 0x000000000e2372ca */ /* 0x000fe400000e0000 */
[----:B------:R-:W-:Y:S02]  /*4b60*/  ISETP.NE.U32.AND P2, PT, RZ, UR4, PT ;  /* 0x00000004ff007c0c */ /* 0x000fe4000bf45070 */
[----:B------:R-:W-:Y:S02]  /*4b70*/  SHF.L.U32 R14, R29, 0x1f, RZ ;  /* 0x0000001f1d0e7819 */ /* 0x000fe400000006ff */
[----:B------:R-:W-:Y:S05]  /*4b80*/  ISETP.NE.AND.EX P2, PT, RZ, UR5, PT, P2 ;  /* 0x00000005ff007c0c */ /* 0x000fea000bf45320 */
[----:B------:R-:W-:Y:S02]  /*4b90*/  UIMAD UR34, UR34, 0xc0, URZ ;  /* 0x000000c0222278a4 */ /* 0x000fe4000f8e02ff */
[----:B------:R-:W-:Y:S01]  /*4ba0*/  USHF.L.U32 UR35, UR35, 0x6, URZ ;  /* 0x0000000623237899 */ /* 0x000fe200080006ff */
[----:B------:R-:W-:Y:S11]  /*4bb0*/  BRA.U !UP4, `(.L_x_97) ;  /* 0x000000010c347547 */ /* 0x000ff6000b800000 */
[----:B------:R-:W-:Y:S01]  /*4bc0*/  UPLOP3.LUT UP0, UPT, UPT, UPT, UP3, 0x80, 0x8 ;  /* 0x000000000008789c */ /* 0x000fe20003f0f030 */
[----:B--2---:R-:W-:Y:S02]  /*4bd0*/  HFMA2 R0, -RZ, RZ, 0, 5.9604644775390625e-08 ;  /* 0x00000001ff007431 */ /* 0x004fe400000001ff */
[----:B------:R-:W-:Y:S03]  /*4be0*/  IMAD.MOV.U32 R92, RZ, RZ, 0x1 ;  /* 0x00000001ff5c7424 */ /* 0x000fe600078e00ff */
[----:B------:R-:W-:Y:S05]  /*4bf0*/  PLOP3.LUT P0, PT, PT, PT, UP0, 0x80, 0x8 ;  /* 0x000000000008781c */ /* 0x000fea0003f0f008 */
[----:B------:R-:W2:Y:S01]  /*4c00*/  @UP0 LDCU.64 UR10, c[0x0][0x888] ;  /* 0x00011100ff0a07ac */ /* 0x000ea20008000a00 */
[----:B------:R-:W-:Y:S07]  /*4c10*/  @UP0 UIMAD UR8, UR36, UR4, URZ ;  /* 0x00000004240802a4 */ /* 0x000fee000f8e02ff */
[----:B------:R-:W-:Y:S01]  /*4c20*/  @!P0 PRMT R92, R0, 0x7610, R92 ;  /* 0x00007610005c8816 */ /* 0x000fe2000000005c */
[----:B--2---:R-:W-:Y:S03]  /*4c30*/  @UP0 UIMAD.WIDE UR10, UR8, 0x4, UR10 ;  /* 0x00000004080a08a5 */ /* 0x004fe6000f8e020a */
[----:B------:R-:W2:Y:S03]  /*4c40*/  @!UP0 LDCU UR8, c[0x0][0x880] ;  /* 0x00011000ff0887ac */ /* 0x000ea60008000800 */
[----:B------:R-:W-:Y:S01]  /*4c50*/  IMAD.U32 R8, RZ, RZ, UR10 ;  /* 0x0000000aff087e24 */ /* 0x000fe2000f8e00ff */
[----:B------:R-:W-:Y:S05]  /*4c60*/  MOV R9, UR11 ;  /* 0x0000000b00097c02 */ /* 0x000fea0008000f00 */
[----:B-----5:R4:W5:Y:S02]  /*4c70*/  @P0 LDG.E R49, desc[UR46][R8.64] ;  /* 0x0000002e08310981 */ /* 0x020964000c1e1900 */
[----:B--2-4-:R-:W-:Y:S07]  /*4c80*/  @!P0 IMAD.U32 R49, RZ, RZ, UR8 ;  /* 0x00000008ff318e24 */ /* 0x014fee000f8e00ff */
.L_x_97:
[----:B-----5:R-:W-:Y:S01]  /*4c90*/  @!P2 FSETP.EQ.AND P0, PT, R49, RZ, PT ;  /* 0x000000ff3100a20b */ /* 0x020fe20003f02000 */
[----:B------:R-:W-:Y:S01]  /*4ca0*/  @!UPT UIADD3 URZ, UPT, UPT, URZ, URZ, URZ ;  /* 0x000000fffffff290 */ /* 0x000fe2000fffe0ff */
[----:B------:R-:W-:Y:S11]  /*4cb0*/  @!P2 BRA `(.L_x_98) ;  /* 0x000000000014a947 */ /* 0x000ff60003800000 */
[----:B------:R-:W-:Y:S02]  /*4cc0*/  LOP3.LUT P2, RZ, R92, 0xff, RZ, 0xc0, !PT ;  /* 0x000000ff5cff7812 */ /* 0x000fe4000784c0ff */
[----:B------:R-:W-:Y:S04]  /*4cd0*/  PLOP3.LUT P0, PT, PT, PT, UP0, 0x80, 0x8 ;  /* 0x000000000008781c */ /* 0x000fe80003f0f008 */
[----:B------:R-:W-:Y:S07]  /*4ce0*/  PLOP3.LUT P0, PT, P0, PT, PT, 0x8, 0x80 ;  /* 0x000000000080781c */ /* 0x000fee000070e170 */
[----:B------:R-:W-:Y:S11]  /*4cf0*/  @P2 FSETP.EQ.AND P0, PT, R49, RZ, PT ;  /* 0x000000ff3100220b */ /* 0x000ff60003f02000 */
[----:B------:R-:W-:Y:S02]  /*4d00*/  @!UPT UIADD3 URZ, UPT, UPT, URZ, URZ, URZ ;  /* 0x000000fffffff290 */ /* 0x000fe4000fffe0ff */
.L_x_98:
[----:B------:R-:W4:Y:S01]  /*4d10*/  SYNCS.PHASECHK.TRANS64.TRYWAIT P2, [UR7+0xb8], R14 ;  /* 0x0000b80eff0075a7 */ /* 0x000f220008041107 */
[----:B------:R-:W-:Y:S04]  /*4d20*/  ELECT P4, URZ, PT ;  /* 0x0000000000ff782f */ /* 0x000fe80003880000 */
[----:B------:R-:W-:Y:S11]  /*4d30*/  PLOP3.LUT P4, PT, P0, P4, PT, 0xf2, 0x2f ;  /* 0x00000000002f781c */ /* 0x000ff60000789e72 */
[----:B------:R-:W-:Y:S02]  /*4d40*/  @!UPT UIADD3 URZ, UPT, UPT, URZ, URZ, URZ ;  /* 0x000000fffffff290 */ /* 0x000fe4000fffe0ff */
[----:B-1----:R-:W-:Y:S05]  /*4d50*/  @!P4 IADD3 R8, P0, PT, R30, 0x580, RZ ;  /* 0x000005801e08c810 */ /* 0x002fea0007f1e0ff */
[----:B--2---:R-:W-:Y:S01]  /*4d60*/  @!P4 IMAD.X R2, RZ, RZ, R31, P0 ;  /* 0x000000ffff02c224 */ /* 0x004fe200000e061f */
[----:B----4-:R-:W-:Y:S07]  /*4d70*/  @!P2 BRA `(.L_x_99) ;  /* 0x000000480098a947 */ /* 0x010fee0003800000 */
.L_x_192:
[----:B------:R-:W-:Y:S01]  /*4d80*/  @!P4 R2UR UR9, R8 ;  /* 0x000000000809c2ca */ /* 0x000fe200000e0000 */
[----:B------:R-:W-:Y:S01]  /*4d90*/  VOTEU.ALL UP1, P4 ;  /* 0x0000000000ff7886 */ /* 0x000fe20002020000 */
[----:B------:R-:W-:Y:S01]  /*4da0*/  @!P4 R2UR UR8, R2 ;  /* 0x000000000208c2ca */ /* 0x000fe200000e0000 */
[----:B------:R-:W-:Y:S01]  /*4db0*/  VOTEU.ALL UP2, P4 ;  /* 0x0000000000ff7886 */ /* 0x000fe20002040000 */
[----:B------:R-:W-:Y:S01]  /*4dc0*/  UMOV UR16, 0x0 ;  /* 0x0000000000107882 */ /* 0x000fe20000000000 */
[----:B------:R-:W-:Y:S01]  /*4dd0*/  UMOV UR17, 0x10000000 ;  /* 0x1000000000117882 */ /* 0x000fe20000000000 */
[----:B------:R-:W-:Y:S01]  /*4de0*/  @!UP1 UIADD3 UR32, UPT, UPT, UR7, 0x200, URZ ;  /* 0x0000020007209890 */ /* 0x000fe2000fffe0ff */
[----:B-1----:R-:W-:Y:S01]  /*4df0*/  @!P4 IMAD.MOV.U32 R0, RZ, RZ, 0x2000 ;  /* 0x00002000ff00c424 */ /* 0x002fe200078e00ff */
[----:B------:R-:W-:Y:S01]  /*4e00*/  @!UP1 UIADD3 UR10, UPT, UPT, UR34, 0x60, URZ ;  /* 0x00000060220a9890 */ /* 0x000fe2000fffe0ff */
[----:B------:R-:W-:Y:S01]  /*4e10*/  UMOV UR11, UR35 ;  /* 0x00000023000b7c82 */ /* 0x000fe20008000000 */
[----:B------:R-:W-:Y:S01]  /*4e20*/  UMOV UR12, UR36 ;  /* 0x00000024000c7c82 */ /* 0x000fe20008000000 */
[----:B------:R-:W-:Y:S02]  /*4e30*/  UPRMT UR14, UR37, 0x654, UR33 ;  /* 0x00000654250e7896 */ /* 0x000fe40008000021 */
[----:B------:R-:W-:Y:S01]  /*4e40*/  IMAD.U32 R8, RZ, RZ, UR9 ;  /* 0x00000009ff087e24 */ /* 0x000fe2000f8e00ff */
[----:B------:R-:W-:Y:S01]  /*4e50*/  UMOV UR9, UR33 ;  /* 0x0000002100097c82 */ /* 0x000fe20008000000 */
[----:B------:R-:W-:Y:S01]  /*4e60*/  IMAD.U32 R9, RZ, RZ, UR8 ;  /* 0x00000008ff097e24 */ /* 0x000fe2000f8e00ff */
[----:B------:R-:W-:Y:S02]  /*4e70*/  @!UP1 UIADD3 UR8, UPT, UPT, UR7, 0x1200, URZ ;  /* 0x0000120007089890 */ /* 0x000fe4000fffe0ff */
[----:B------:R-:W-:Y:S01]  /*4e80*/  @!P4 R2UR UR18, R8 ;  /* 0x000000000812c2ca */ /* 0x000fe200000e0000 */
[----:B------:R-:W-:Y:S01]  /*4e90*/  VOTEU.ALL UP1, P4 ;  /* 0x0000000000ff7886 */ /* 0x000fe20002020000 */
[----:B------:R-:W-:Y:S02]  /*4ea0*/  @!P4 R2UR UR19, R9 ;  /* 0x000000000913c2ca */ /* 0x000fe400000e0000 */
[----:B------:R-:W-:Y:S05]  /*4eb0*/  @!P4 IADD3 R8, P0, PT, R30, 0x580, RZ ;  /* 0x000005801e08c810 */ /* 0x000fea0007f1e0ff */
[----:B------:R-:W-:Y:S06]  /*4ec0*/  @!P4 IMAD.X R2, RZ, RZ, R31, P0 ;  /* 0x000000ffff02c224 */ /* 0x000fec00000e061f */
[----:B------:R1:W-:Y:S01]  /*4ed0*/  @!UP2 UTMALDG.3D [UR32], [UR18], desc[UR16] ;  /* 0x000010201200a5b4 */ /* 0x0003e20008011000 */
[----:B------:R1:W-:Y:S01]  /*4ee0*/  @!UP1 UTMALDG.3D [UR8], [UR18], desc[UR16] ;  /* 0x00001008120095b4 */ /* 0x0003e20008011000 */
[----:B------:R1:W-:Y:S01]  /*4ef0*/  @!P4 SYNCS.ARRIVE.TRANS64.RED.A0TR RZ, [UR7+0xa0], R0 ;  /* 0x0000a000ffffc9a7 */ /* 0x0003e20008300407 */
[----:B------:R-:W-:Y:S01]  /*4f00*/  SYNCS.ARRIVE.TRANS64.RED.A1T0 RZ, [UR14], RZ ;  /* 0x000000ffffff79a7 */ /* 0x000fe2000810040e */
[----:B------:R-:W2:Y:S02]  /*4f10*/  SYNCS.PHASECHK.TRANS64.TRYWAIT P2, [UR7+0xc0], R14 ;  /* 0x0000c00eff0075a7 */ /* 0x000ea40008041107 */
[----:B-12---:R-:W-:Y:S05]  /*4f20*/  @!P2 BRA `(.L_x_100) ;  /* 0x000000480044a947 */ /* 0x006fea0003800000 */
.L_x_194:
[----:B------:R-:W2:Y:S01]  /*4f30*/  LDC.64 R12, c[0x0][0xb18] ;  /* 0x0002c600ff0c7b82 */ /* 0x000ea20000000a00 */
[----:B------:R-:W-:Y:S01]  /*4f40*/  @!P4 R2UR UR8, R2 ;  /* 0x000000000208c2ca */ /* 0x000fe200000e0000 */
[----:B------:R-:W-:Y:S01]  /*4f50*/  VOTEU.ALL UP1, P4 ;  /* 0x0000000000ff7886 */ /* 0x000fe20002020000 */
[----:B------:R-:W-:Y:S01]  /*4f60*/  @!P4 R2UR UR9, R8 ;  /* 0x000000000809c2ca */ /* 0x000fe200000e0000 */
[----:B------:R-:W-:Y:S01]  /*4f70*/  VOTEU.ALL UP2, P4 ;  /* 0x0000000000ff7886 */ /* 0x000fe20002040000 */
[----:B------:R-:W-:Y:S03]  /*4f80*/  UMOV UR16, 0x0 ;  /* 0x0000000000107882 */ /* 0x000fe60000000000 */
[----:B------:R-:W4:Y:S01]  /*4f90*/  @!P1 LDC R2, c[0x0][0xb0c] ;  /* 0x0002c300ff029b82 */ /* 0x000f220000000800 */
[----:B------:R-:W-:Y:S01]  /*4fa0*/  @!UP1 UIADD3 UR26, UPT, UPT, UR34, 0x20, URZ ;  /* 0x00000020221a9890 */ /* 0x000fe2000fffe0ff */
[----:B-1----:R-:W-:Y:S01]  /*4fb0*/  @!P4 IMAD.MOV.U32 R0, RZ, RZ, 0x2000 ;  /* 0x00002000ff00c424 */ /* 0x002fe200078e00ff */
[----:B------:R-:W-:Y:S01]  /*4fc0*/  @!UP1 UIADD3 UR24, UPT, UPT, UR7, 0x2200, URZ ;  /* 0x0000220007189890 */ /* 0x000fe2000fffe0ff */
[----:B------:R-:W-:Y:S01]  /*4fd0*/  @P3 SHF.R.U32.HI R26, RZ, 0x10, R21 ;  /* 0x00000010ff1a3819 */ /* 0x000fe20000011615 */
[----:B------:R-:W-:Y:S01]  /*4fe0*/  UMOV UR17, 0x10000000 ;  /* 0x1000000000117882 */ /* 0x000fe20000000000 */
[----:B------:R-:W-:Y:S01]  /*4ff0*/  UMOV UR27, UR35 ;  /* 0x00000023001b7c82 */ /* 0x000fe20008000000 */
[----:B------:R-:W-:Y:S01]  /*5000*/  UMOV UR28, UR36 ;  /* 0x00000024001c7c82 */ /* 0x000fe20008000000 */
[----:B------:R-:W-:Y:S01]  /*5010*/  IMAD.U32 R9, RZ, RZ, UR8 ;  /* 0x00000008ff097e24 */ /* 0x000fe2000f8e00ff */
[----:B------:R-:W-:Y:S01]  /*5020*/  @!UP1 UIADD3 UR10, UPT, UPT, UR34, 0x80, URZ ;  /* 0x00000080220a9890 */ /* 0x000fe2000fffe0ff */
[----:B------:R-:W-:Y:S01]  /*5030*/  IMAD.U32 R8, RZ, RZ, UR9 ;  /* 0x00000009ff087e24 */ /* 0x000fe2000f8e00ff */
[----:B------:R-:W-:Y:S01]  /*5040*/  @!UP1 UIADD3 UR8, UPT, UPT, UR7, 0x3200, URZ ;  /* 0x0000320007089890 */ /* 0x000fe2000fffe0ff */
[----:B------:R-:W-:Y:S01]  /*5050*/  VIADD R28, R28, 0x1 ;  /* 0x000000011c1c7836 */ /* 0x000fe20000000000 */
[----:B------:R-:W-:Y:S01]  /*5060*/  @!P4 R2UR UR19, R9 ;  /* 0x000000000913c2ca */ /* 0x000fe200000e0000 */
[----:B------:R-:W-:Y:S01]  /*5070*/  VOTEU.ALL UP1, P4 ;  /* 0x0000000000ff7886 */ /* 0x000fe20002020000 */
[----:B------:R-:W-:Y:S01]  /*5080*/  @!P4 R2UR UR18, R8 ;  /* 0x000000000812c2ca */ /* 0x000fe200000e0000 */
[----:B------:R-:W-:Y:S01]  /*5090*/  UMOV UR9, UR25 ;  /* 0x0000001900097c82 */ /* 0x000fe20008000000 */
[----:B------:R-:W1:Y:S01]  /*50a0*/  LDC.64 R8, c[0x0][0xb10] ;  /* 0x0002c400ff087b82 */ /* 0x000e620000000a00 */
[----:B------:R-:W-:Y:S01]  /*50b0*/  UMOV UR11, UR35 ;  /* 0x00000023000b7c82 */ /* 0x000fe20008000000 */
[----:B------:R-:W-:Y:S01]  /*50c0*/  UMOV UR12, UR36 ;  /* 0x00000024000c7c82 */ /* 0x000fe20008000000 */
[----:B------:R-:W-:Y:S08]  /*50d0*/  UPRMT UR14, UR37, 0x654, UR25 ;  /* 0x00000654250e7896 */ /* 0x000ff00008000019 */
[----:B------:R1:W-:Y:S01]  /*50e0*/  @!UP2 UTMALDG.3D [UR24], [UR18], desc[UR16] ;  /* 0x000010181200a5b4 */ /* 0x0003e20008011000 */
[----:B------:R1:W-:Y:S01]  /*50f0*/  @!UP1 UTMALDG.3D [UR8], [UR18], desc[UR16] ;  /* 0x00001008120095b4 */ /* 0x0003e20008011000 */
[----:B------:R5:W-:Y:S01]  /*5100*/  @!P4 SYNCS.ARRIVE.TRANS64.RED.A0TR RZ, [UR7+0xa8], R0 ;  /* 0x0000a800ffffc9a7 */ /* 0x000be20008300407 */
[C---:B-1----:R-:W-:Y:S01]  /*5110*/  @!P1 IMAD.HI.U32 R8, R11.reuse, R8, RZ ;  /* 0x000000080b089227 */ /* 0x042fe200078e00ff */
[----:B--2---:R-:W-:Y:S02]  /*5120*/  @!P1 ISETP.NE.AND P0, PT, R12, 0x1, PT ;  /* 0x000000010c00980c */ /* 0x004fe40003f05270 */
[----:B----4-:R-:W-:Y:S01]  /*5130*/  @!P1 ISETP.NE.AND P2, PT, R2, 0x1, PT ;  /* 0x000000010200980c */ /* 0x010fe20003f45270 */
[C---:B------:R-:W-:Y:S01]  /*5140*/  @!P1 IMAD.HI.U32 R13, R10.reuse, R13, RZ ;  /* 0x0000000d0a0d9227 */ /* 0x040fe200078e00ff */
[----:B------:R-:W-:Y:S04]  /*5150*/  @!P1 SHF.R.U32.HI R8, RZ, R9, R8 ;  /* 0x00000009ff089219 */ /* 0x000fe80000011608 */
[----:B------:R-:W-:Y:S01]  /*5160*/  @!P1 SEL R8, R11, R8, !P2 ;  /* 0x000000080b089207 */ /* 0x000fe20005000000 */
[----:B------:R-:W-:Y:S01]  /*5170*/  SYNCS.ARRIVE.TRANS64.RED.A1T0 RZ, [UR14], RZ ;  /* 0x000000ffffff79a7 */ /* 0x000fe2000810040e */
[----:B------:R-:W1:Y:S01]  /*5180*/  SYNCS.PHASECHK.TRANS64.TRYWAIT P5, [UR7+0xc8], R14 ;  /* 0x0000c80eff0075a7 */ /* 0x000e6200080a1107 */
[----:B-----5:R-:W2:Y:S02]  /*5190*/  @!P1 LDC R0, c[0x0][0xb20] ;  /* 0x0002c800ff009b82 */ /* 0x020ea40000000800 */
[----:B--2---:R-:W-:Y:S04]  /*51a0*/  @!P1 SHF.R.U32.HI R0, RZ, R0, R13 ;  /* 0x00000000ff009219 */ /* 0x004fe8000001160d */
[----:B------:R-:W-:Y:S05]  /*51b0*/  @!P1 SEL R9, R10, R0, !P0 ;  /* 0x000000000a099207 */ /* 0x000fea0004000000 */
[----:B------:R-:W-:Y:S02]  /*51c0*/  @!P1 IMAD.IADD R0, R9, 0x1, -R8 ;  /* 0x0000000109009824 */ /* 0x000fe400078e0a08 */
[----:B------:R-:W-:Y:S02]  /*51d0*/  @!P1 IMAD.IADD R8, R8, 0x1, -R9 ;  /* 0x0000000108089824 */ /* 0x000fe400078e0a09 */
[----:B------:R-:W-:Y:S02]  /*51e0*/  @!P1 IMAD R11, R0, R2, R11 ;  /* 0x00000002000b9224 */ /* 0x000fe400078e020b */
[----:B------:R-:W-:Y:S01]  /*51f0*/  @!P1 IMAD R10, R8, R12, R10 ;  /* 0x0000000c080a9224 */ /* 0x000fe200078e020a */
[----:B-1----:R-:W-:Y:S06]  /*5200*/  @!P5 BRA `(.L_x_101) ;  /* 0x0000004400a4d947 */ /* 0x002fec0003800000 */
.L_x_196:
[----:B------:R-:W-:Y:S01]  /*5210*/  @!P4 IADD3 R2, P0, PT, R30, 0x580, RZ ;  /* 0x000005801e02c810 */ /* 0x000fe20007f1e0ff */
[----:B------:R-:W-:Y:S01]  /*5220*/  VOTEU.ALL UP1, P4 ;  /* 0x0000000000ff7886 */ /* 0x000fe20002020000 */
[----:B------:R-:W-:Y:S01]  /*5230*/  VOTEU.ALL UP2, P4 ;  /* 0x0000000000ff7886 */ /* 0x000fe20002040000 */
[----:B------:R-:W-:Y:S01]  /*5240*/  UMOV UR14, 0x0 ;  /* 0x00000000000e7882 */ /* 0x000fe20000000000 */
[----:B------:R-:W-:Y:S01]  /*5250*/  @!P4 R2UR UR9, R2 ;  /* 0x000000000209c2ca */ /* 0x000fe200000e0000 */
[----:B-1----:R-:W-:Y:S01]  /*5260*/  @!P4 IMAD.X R0, RZ, RZ, R31, P0 ;  /* 0x000000ffff00c224 */ /* 0x002fe200000e061f */
[----:B------:R-:W-:Y:S01]  /*5270*/  @!UP1 UIADD3 UR17, UPT, UPT, UR7, 0xb0, URZ ;  /* 0x000000b007119890 */ /* 0x000fe2000fffe0ff */
[----:B------:R-:W-:Y:S01]  /*5280*/  ISETP.NE.AND P0, PT, R28, 0x2, PT ;  /* 0x000000021c00780c */ /* 0x000fe20003f05270 */
[----:B------:R-:W-:Y:S01]  /*5290*/  @!UP1 UIADD3 UR18, UPT, UPT, UR34, 0x40, URZ ;  /* 0x0000004022129890 */ /* 0x000fe2000fffe0ff */
[----:B------:R-:W-:Y:S01]  /*52a0*/  LOP3.LUT R29, R29, 0x1, RZ, 0x3c, !PT ;  /* 0x000000011d1d7812 */ /* 0x000fe200078e3cff */
[----:B------:R-:W-:Y:S01]  /*52b0*/  @!UP1 UIADD3 UR16, UPT, UPT, UR7, 0x4200, URZ ;  /* 0x0000420007109890 */ /* 0x000fe2000fffe0ff */
[----:B------:R-:W-:Y:S01]  /*52c0*/  @!P4 R2UR UR8, R0 ;  /* 0x000000000008c2ca */ /* 0x000fe200000e0000 */
[----:B------:R-:W-:Y:S01]  /*52d0*/  UMOV UR15, 0x10000000 ;  /* 0x10000000000f7882 */ /* 0x000fe20000000000 */
[----:B------:R-:W-:Y:S01]  /*52e0*/  UMOV UR19, UR35 ;  /* 0x0000002300137c82 */ /* 0x000fe20008000000 */
[----:B------:R-:W-:Y:S01]  /*52f0*/  UMOV UR20, UR36 ;  /* 0x0000002400147c82 */ /* 0x000fe20008000000 */
[----:B------:R-:W-:Y:S01]  /*5300*/  @!UP1 UIADD3 UR10, UPT, UPT, UR34, 0xa0, URZ ;  /* 0x000000a0220a9890 */ /* 0x000fe2000fffe0ff */
[----:B------:R-:W-:Y:S01]  /*5310*/  SEL R0, RZ, 0x1, P0 ;  /* 0x00000001ff007807 */ /* 0x000fe20000000000 */
[----:B------:R-:W-:Y:S01]  /*5320*/  IMAD.U32 R8, RZ, RZ, UR9 ;  /* 0x00000009ff087e24 */ /* 0x000fe2000f8e00ff */
[----:B------:R-:W-:Y:S01]  /*5330*/  UMOV UR11, UR35 ;  /* 0x00000023000b7c82 */ /* 0x000fe20008000000 */
[----:B------:R-:W-:Y:S01]  /*5340*/  UMOV UR12, UR36 ;  /* 0x00000024000c7c82 */ /* 0x000fe20008000000 */
[----:B------:R-:W-:Y:S01]  /*5350*/  UMOV UR9, UR17 ;  /* 0x0000001100097c82 */ /* 0x000fe20008000000 */
[----:B------:R-:W-:Y:S01]  /*5360*/  @P3 R2UR UR36, R26 ;  /* 0x000000001a2432ca */ /* 0x000fe200000e0000 */
[----:B------:R-:W-:Y:S01]  /*5370*/  IMAD.IADD R15, R10, 0x1, R90 ;  /* 0x000000010a0f7824 */ /* 0x000fe200078e025a */
[----:B------:R-:W-:Y:S01]  /*5380*/  @!P4 R2UR UR22, R8 ;  /* 0x000000000816c2ca */ /* 0x000fe200000e0000 */
[----:B------:R-:W-:Y:S01]  /*5390*/  IMAD.U32 R9, RZ, RZ, UR8 ;  /* 0x00000008ff097e24 */ /* 0x000fe2000f8e00ff */
[----:B------:R-:W-:Y:S01]  /*53a0*/  @!UP1 UIADD3 UR8, UPT, UPT, UR7, 0x5200, URZ ;  /* 0x0000520007089890 */ /* 0x000fe2000fffe0ff */
[----:B------:R-:W-:Y:S01]  /*53b0*/  LOP3.LUT R27, R27, R0, RZ, 0x3c, !PT ;  /* 0x000000001b1b7212 */ /* 0x000fe200078e3cff */
[----:B------:R-:W-:Y:S01]  /*53c0*/  VOTEU.ALL UP1, P4 ;  /* 0x0000000000ff7886 */ /* 0x000fe20002020000 */
[----:B------:R-:W-:Y:S01]  /*53d0*/  IMAD.IADD R14, R11, 0x1, R91 ;  /* 0x000000010b0e7824 */ /* 0x000fe200078e025b */
[----:B------:R-:W-:Y:S02]  /*53e0*/  @!P4 R2UR UR23, R9 ;  /* 0x000000000917c2ca */ /* 0x000fe400000e0000 */
[----:B------:R-:W-:Y:S11]  /*53f0*/  SEL R28, R28, RZ, P0 ;  /* 0x000000ff1c1c7207 */ /* 0x000ff60000000000 */
[----:B------:R2:W-:Y:S01]  /*5400*/  @!UP2 UTMALDG.3D [UR16], [UR22], desc[UR14] ;  /* 0x00000e101600a5b4 */ /* 0x0005e20008011000 */
[----:B------:R2:W-:Y:S01]  /*5410*/  @!UP1 UTMALDG.3D [UR8], [UR22], desc[UR14] ;  /* 0x00000e08160095b4 */ /* 0x0005e20008011000 */
[----:B------:R2:W-:Y:S01]  /*5420*/  @!P4 SYNCS.ARRIVE.TRANS64.RED.A0TR RZ, [UR7+0xb0], R25 ;  /* 0x0000b019ffffc9a7 */ /* 0x0005e20008300407 */
[----:B------:R-:W-:Y:S01]  /*5430*/  UPLOP3.LUT UP1, UPT, UPT, UPT, UPT, 0x80, 0x8 ;  /* 0x000000000008789c */ /* 0x000fe20003f2f070 */
[----:B------:R-:W-:Y:S01]  /*5440*/  SYNCS.ARRIVE.TRANS64.RED.A1T0 RZ, [UR13], RZ ;  /* 0x000000ffffff79a7 */ /* 0x000fe2000810040d */
[----:B------:R-:W-:Y:S09]  /*5450*/  @P3 BRA `(.L_x_102) ;  /* 0xfffffff000ac3947 */ /* 0x000ff2000383ffff */
[----:B------:R-:W-:-:S04]  /*5460*/  SHF.L.U32 R2, R29, 0x1f, RZ ;  /* 0x0000001f1d027819 */ /* 0x000fc800000006ff */
[----:B------:R-:W1:Y:S02]  /*5470*/  SYNCS.PHASECHK.TRANS64.TRYWAIT P0, [UR7+0xb8], R2 ;  /* 0x0000b802ff0075a7 */ /* 0x000e640008001107 */
[----:B-1----:R-:W-:Y:S05]  /*5480*/  @!P0 BRA `(.L_x_103) ;  /* 0x00000044001c8947 */ /* 0x002fea0003800000 */
.L_x_198:
[----:B------:R-:W4:Y:S02]  /*5490*/  SYNCS.PHASECHK.TRANS64.TRYWAIT P0, [UR7+0xc0], R2 ;  /* 0x0000c002ff0075a7 */ /* 0x000f240008001107 */
[----:B----4-:R-:W-:Y:S05]  /*54a0*/  @!P0 BRA `(.L_x_104) ;  /* 0x00000044002c8947 */ /* 0x010fea0003800000 */
.L_x_200:
[----:B-1----:R-:W-:-:S07]  /*54b0*/  MOV R0, UR7 ;  /* 0x0000000700007c02 */ /* 0x002fce0008000f00 */
.L_x_105:
[----:B-1----:R-:W-:-:S04]  /*54c0*/  SHF.L.U32 R2, R29, 0x1f, RZ ;  /* 0x0000001f1d027819 */ /* 0x002fc800000006ff */
[----:B------:R1:W4:Y:S03]  /*54d0*/  SYNCS.PHASECHK.TRANS64.TRYWAIT P0, [R0+URZ+0xc8], R2 ;  /* 0x0000c802000075a7 */ /* 0x00032600080011ff */
[----:B----4-:R-:W-:Y:S05]  /*54e0*/  @!P0 NANOSLEEP.SYNCS 0x989680 ;  /* 0x009896800000895d */ /* 0x010fea0003900000 */
[----:B------:R-:W4:Y:S02]  /*54f0*/  @!P0 SYNCS.PHASECHK.TRANS64 P0, [R0+URZ+0xc8], R2 ;  /* 0x0000c802000085a7 */ /* 0x000f2400080010ff */
[----:B--2-4-:R-:W-:Y:S05]  /*5500*/  @P0 EXIT ;  /* 0x000000000000094d */ /* 0x014fea0003800000 */
[----:B------:R-:W-:Y:S05]  /*5510*/  BRA `(.L_x_105) ;  /* 0xfffffffc00e87947 */ /* 0x000fea000383ffff */
.L_x_92:
[----:B------:R-:W-:-:S06]  /*5520*/  UISETP.GE.AND UP1, UPT, UR10, 0x4, UPT ;  /* 0x000000040a00788c */ /* 0x000fcc000bf26270 */
[----:B------:R-:W-:-:S13]  /*5530*/  PLOP3.LUT P0, PT, PT, PT, UP1, 0x80, 0x8 ;  /* 0x000000000008781c */ /* 0x000fda0003f0f018 */
[----:B------:R-:W-:Y:S05]  /*5540*/  @!P0 EXIT ;  /* 0x000000000000894d */ /* 0x000fea0003800000 */
[----:B------:R-:W-:Y:S01]  /*5550*/  BAR.SYNC.DEFER_BLOCKING 0x6, 0xa0 ;  /* 0x0182800000007b1d */ /* 0x000fe20000010000 */
[C---:B------:R-:W-:Y:S01]  /*5560*/  IMAD.SHL.U32 R4, R105.reuse, 0x20, RZ ;  /* 0x0000002069047824 */ /* 0x040fe200078e00ff */
[C---:B------:R-:W-:Y:S01]  /*5570*/  SHF.L.U32 R3, R96.reuse, 0x15, RZ ;  /* 0x0000001560037819 */ /* 0x040fe200000006ff */
[----:B------:R-:W-:Y:S01]  /*5580*/  IMAD.SHL.U32 R5, R96, 0x400, RZ ;  /* 0x0000040060057824 */ /* 0x000fe200078e00ff */
[C---:B------:R-:W-:Y:S01]  /*5590*/  LOP3.LUT R106, R105.reuse, 0x60, RZ, 0xc0, !PT ;  /* 0x00000060696a7812 */ /* 0x040fe200078ec0ff */
[C---:B------:R-:W-:Y:S01]  /*55a0*/  IMAD.SHL.U32 R2, R105.reuse, 0x4, RZ ;  /* 0x0000000469027824 */ /* 0x040fe200078e00ff */
[----:B------:R-:W-:Y:S02]  /*55b0*/  UMOV UR48, 0x400 ;  /* 0x0000040000307882 */ /* 0x000fe40000000000 */
[----:B------:R-:W1:Y:S01]  /*55c0*/  LDC R95, c[0x0][0x370] ;  /* 0x0000dc00ff5f7b82 */ /* 0x000e620000000800 */
[----:B------:R-:W-:Y:S01]  /*55d0*/  ULEA UR48, UR37, UR48, 0x18 ;  /* 0x0000003025307291 */ /* 0x000fe2000f8ec0ff */
[C---:B------:R-:W-:Y:S01]  /*55e0*/  LOP3.LUT R104, R4.reuse, 0xb20, RZ, 0xc0, !PT ;  /* 0x00000b2004687812 */ /* 0x040fe200078ec0ff */
[----:B------:R-:W-:Y:S01]  /*55f0*/  IMAD.U32 R36, R105, 0x10000, RZ ;  /* 0x0001000069247824 */ /* 0x000fe200078e00ff */
[----:B------:R-:W-:Y:S01]  /*5600*/  LOP3.LUT R4, R4, 0xc0, RZ, 0xc0, !PT ;  /* 0x000000c004047812 */ /* 0x000fe200078ec0ff */
[----:B------:R-:W-:Y:S01]  /*5610*/  UIADD3 UR4, UPT, UPT, UR48, 0x200, URZ ;  /* 0x0000020030047890 */ /* 0x000fe2000fffe0ff */
[----:B------:R-:W-:Y:S01]  /*5620*/  LOP3.LUT R104, R104, 0x400, R5, 0xf8, !PT ;  /* 0x0000040068687812 */ /* 0x000fe200078ef805 */
[----:B------:R-:W-:Y:S01]  /*5630*/  HFMA2 R48, -RZ, RZ, 0, 0 ;  /* 0x00000000ff307431 */ /* 0x000fe200000001ff */
[----:B------:R-:W2:Y:S01]  /*5640*/  LDC R43, c[0x0][0xb0c] ;  /* 0x0002c300ff2b7b82 */ /* 0x000ea20000000800 */
[----:B------:R-:W-:Y:S01]  /*5650*/  LOP3.LUT R2, R4, 0x18, R2, 0xf8, !PT ;  /* 0x0000001804027812 */ /* 0x000fe200078ef802 */
[----:B------:R-:W-:Y:S01]  /*5660*/  IMAD.MOV.U32 R101, RZ, RZ, 0x1 ;  /* 0x00000001ff657424 */ /* 0x000fe200078e00ff */
[----:B------:R-:W-:Y:S01]  /*5670*/  LOP3.LUT R3, R3, 0x200000, RZ, 0xc0, !PT ;  /* 0x0020000003037812 */ /* 0x000fe200078ec0ff */
[----:B------:R-:W-:Y:S01]  /*5680*/  IMAD.MOV.U32 R100, RZ, RZ, RZ ;  /* 0x000000ffff647224 */ /* 0x000fe200078e00ff */
[----:B------:R-:W-:Y:S01]  /*5690*/  LOP3.LUT R104, R104, R2, RZ, 0xfc, !PT ;  /* 0x0000000268687212 */ /* 0x000fe200078efcff */
[----:B------:R-:W-:Y:S01]  /*56a0*/  IMAD.MOV.U32 R109, RZ, RZ, RZ ;  /* 0x000000ffff6d7224 */ /* 0x000fe200078e00ff */
[----:B------:R-:W-:Y:S01]  /*56b0*/  MOV R97, UR4 ;  /* 0x0000000400617c02 */ /* 0x000fe20008000f00 */
[----:B------:R-:W3:Y:S01]  /*56c0*/  LDC R93, c[0x0][0xb20] ;  /* 0x0002c800ff5d7b82 */ /* 0x000ee20000000800 */
[----:B------:R-:W4:Y:S01]  /*56d0*/  LDS R0, [UR48+0x190] ;  /* 0x00019030ff007984 */ /* 0x000f220008000800 */
[----:B------:R-:W-:Y:S01]  /*56e0*/  LOP3.LUT R103, R105, 0x2, RZ, 0xc0, !PT ;  /* 0x0000000269677812 */ /* 0x000fe200078ec0ff */
[----:B------:R-:W1:Y:S01]  /*56f0*/  LDCU.64 UR52, c[0x0][0x348] ;  /* 0x00006900ff3477ac */ /* 0x000e620008000a00 */
[----:B------:R-:W-:Y:S01]  /*5700*/  LOP3.LUT R36, R3, 0x400000, R36, 0xf8, !PT ;  /* 0x0040000003247812 */ /* 0x000fe200078ef824 */
[----:B------:R-:W-:Y:S01]  /*5710*/  IMAD R104, R104, 0x2, R97 ;  /* 0x0000000268687824 */ /* 0x000fe200078e0261 */
[----:B------:R-:W-:Y:S01]  /*5720*/  LOP3.LUT R105, R105, 0x4, RZ, 0xc0, !PT ;  /* 0x0000000469697812 */ /* 0x000fe200078ec0ff */
[----:B------:R-:W1:Y:S01]  /*5730*/  LDCU.64 UR38, c[0x0][0x888] ;  /* 0x00011100ff2677ac */ /* 0x000e620008000a00 */
[----:B------:R-:W1:Y:S01]  /*5740*/  LDC R42, c[0x0][0xb30] ;  /* 0x0002cc00ff2a7b82 */ /* 0x000e620000000800 */
[----:B------:R-:W-:Y:S01]  /*5750*/  MOV R99, RZ ;  /* 0x000000ff00637202 */ /* 0x000fe20000000f00 */
[--C-:B------:R-:W-:Y:S01]  /*5760*/  IMAD R103, R103, -0x10, R104.reuse ;  /* 0xfffffff067677824 */ /* 0x100fe200078e0268 */
[----:B------:R-:W1:Y:S01]  /*5770*/  LDCU.64 UR44, c[0x0][0x890] ;  /* 0x00011200ff2c77ac */ /* 0x000e620008000a00 */
[----:B------:R-:W-:Y:S01]  /*5780*/  IMAD R102, R105, -0x10, R104 ;  /* 0xfffffff069667824 */ /* 0x000fe200078e0268 */
[----:B------:R-:W-:-:S03]  /*5790*/  UMOV UR50, URZ ;  /* 0x000000ff00327c82 */ /* 0x000fc60008000000 */
[----:B------:R-:W1:Y:S01]  /*57a0*/  LDC.64 R88, c[0x0][0xb10] ;  /* 0x0002c400ff587b82 */ /* 0x000e620000000a00 */
[----:B------:R-:W-:-:S07]  /*57b0*/  UMOV UR49, URZ ;  /* 0x000000ff00317c82 */ /* 0x000fce0008000000 */
[----:B------:R-:W1:Y:S08]  /*57c0*/  LDC.64 R40, c[0x0][0xb18] ;  /* 0x0002c600ff287b82 */ /* 0x000e700000000a00 */
[----:B------:R-:W1:Y:S08]  /*57d0*/  LDC.64 R38, c[0x0][0xb28] ;  /* 0x0002ca00ff267b82 */ /* 0x000e700000000a00 */
[----:B------:R-:W1:Y:S01]  /*57e0*/  LDC.64 R86, c[0x0][0x8b0] ;  /* 0x00022c00ff567b82 */ /* 0x000e620000000a00 */
[----:B----4-:R-:W-:-:S07]  /*57f0*/  IMAD.IADD R36, R0, 0x1, R36 ;  /* 0x0000000100247824 */ /* 0x010fce00078e0224 */
[----:B------:R-:W4:Y:S08]  /*5800*/  LDC.64 R84, c[0x0][0x8a8] ;  /* 0x00022a00ff547b82 */ /* 0x000f300000000a00 */
[----:B--23--:R-:W1:Y:S02]  /*5810*/  LDC R94, c[0x0][0x374] ;  /* 0x0000dd00ff5e7b82 */ /* 0x00ce640000000800 */
.L_x_142:
[----:B------:R-:W-:Y:S02]  /*5820*/  LEA R0, R109, UR48, 0x3 ;  /* 0x000000306d007c11 */ /* 0x000fe4000f8e18ff */
[----:B------:R-:W-:Y:S02]  /*5830*/  SHF.L.U32 R2, R99, 0x1f, RZ ;  /* 0x0000001f63027819 */ /* 0x000fe400000006ff */
[----:B-1----:R-:W-:Y:S02]  /*5840*/  LEA R16, R109, UR48, 0x4 ;  /* 0x000000306d107c11 */ /* 0x002fe4000f8e20ff */
[----:B------:R-:W2:Y:S02]  /*5850*/  SYNCS.PHASECHK.TRANS64.TRYWAIT P0, [R0+URZ+0xe0], R2 ;  /* 0x0000e002000075a7 */ /* 0x000ea400080011ff */
[----:B--23--:R-:W-:Y:S05]  /*5860*/  @!P0 BRA `(.L_x_106) ;  /* 0x0000004000548947 */ /* 0x00cfea0003800000 */
.L_x_201:
[----:B------:R-:W3:Y:S01]  /*5870*/  LDC.64 R10, c[0x0][0xb10] ;  /* 0x0002c400ff0a7b82 */ /* 0x000ee20000000a00 */
[----:B------:R-:W4:Y:S01]  /*5880*/  LDS.128 R16, [R16+0x170] ;  /* 0x0001700010107984 */ /* 0x000f220000000c00 */
[----:B-1----:R-:W-:Y:S01]  /*5890*/  ISETP.NE.AND P1, PT, R42, 0x1, PT ;  /* 0x000000012a00780c */ /* 0x002fe20003f25270 */
[----:B--2---:R-:W-:Y:S01]  /*58a0*/  VIADD R0, R0, 0xf0 ;  /* 0x000000f000007836 */ /* 0x004fe20000000000 */
[----:B------:R-:W-:Y:S04]  /*58b0*/  ISETP.GE.AND P0, PT, R37, 0x1, PT ;  /* 0x000000012500780c */ /* 0x000fe80003f06270 */
[----:B------:R-:W1:Y:S01]  /*58c0*/  LDC.64 R8, c[0x0][0xb18] ;  /* 0x0002c600ff087b82 */ /* 0x000e620000000a00 */
[----:B------:R-:W-:Y:S01]  /*58d0*/  PRMT R0, RZ, 0x654, R0 ;  /* 0x00000654ff007816 */ /* 0x000fe20000000000 */
[----:B------:R-:W-:Y:S01]  /*58e0*/  @!PT LDS RZ, [RZ] ;  /* 0x00000000fffff984 */ /* 0x000fe20000000800 */
[----:B------:R-:W-:Y:S01]  /*58f0*/  @!PT LDS RZ, [RZ] ;  /* 0x00000000fffff984 */ /* 0x000fe20000000800 */
[----:B------:R-:W-:Y:S01]  /*5900*/  @!PT LDS RZ, [RZ] ;  /* 0x00000000fffff984 */ /* 0x000fe20000000800 */
[----:B------:R-:W-:Y:S01]  /*5910*/  @!PT LDS RZ, [RZ] ;  /* 0x00000000fffff984 */ /* 0x000fe20000000800 */
[----:B------:R2:W-:Y:S06]  /*5920*/  MEMBAR.ALL.CTA ;  /* 0x0000000000007992 */ /* 0x0005ec0000008000 */
[----:B--2---:R-:W2:Y:S01]  /*5930*/  FENCE.VIEW.ASYNC.S ;  /* 0x00000000000073c6 */ /* 0x004ea20000000000 */
[----:B------:R-:W1:Y:S08]  /*5940*/  @!P1 LDC R12, c[0x0][0xb20] ;  /* 0x0002c800ff0c9b82 */ /* 0x000e700000000800 */
[----:B------:R-:W1:Y:S01]  /*5950*/  @!P1 LDC R7, c[0x0][0xb0c] ;  /* 0x0002c300ff079b82 */ /* 0x000e620000000800 */
[----:B--2---:R2:W-:Y:S01]  /*5960*/  SYNCS.ARRIVE.TRANS64.RED.A1T0 RZ, [R0+URZ], RZ ;  /* 0x000000ff00ff79a7 */ /* 0x0045e200081004ff */
[----:B----4-:R-:W-:Y:S04]  /*5970*/  LOP3.LUT P4, RZ, R18, 0x1, RZ, 0xc0, !PT ;  /* 0x0000000112ff7812 */ /* 0x010fe8000788c0ff */
[----:B------:R-:W-:Y:S09]  /*5980*/  P2R R107, PR, RZ, 0x10 ;  /* 0x00000010ff6b7803 */ /* 0x000ff20000000000 */
[----:B------:R-:W-:Y:S02]  /*5990*/  @P4 MOV R45, R16 ;  /* 0x00000010002d4202 */ /* 0x000fe40000000f00 */
[----:B------:R-:W-:Y:S01]  /*59a0*/  @P4 LOP3.LUT R44, R17, 0xffff, RZ, 0xc0, !PT ;  /* 0x0000ffff112c4812 */ /* 0x000fe200078ec0ff */
[----:B--23--:R-:W-:Y:S06]  /*59b0*/  @!P0 BRA `(.L_x_107) ;  /* 0x0000000000a48947 */ /* 0x00cfec0003800000 */
[----:B------:R-:W-:Y:S01]  /*59c0*/  IMAD.HI.U32 R0, R94, R41, RZ ;  /* 0x000000295e007227 */ /* 0x000fe200078e00ff */
[----:B------:R-:W-:Y:S02]  /*59d0*/  ISETP.NE.AND P0, PT, R40, 0x1, PT ;  /* 0x000000012800780c */ /* 0x000fe40003f05270 */
[----:B------:R-:W-:Y:S01]  /*59e0*/  ISETP.NE.AND P2, PT, R37, 0x1, PT ;  /* 0x000000012500780c */ /* 0x000fe20003f45270 */
[----:B------:R-:W-:Y:S01]  /*59f0*/  IMAD.HI.U32 R4, R95, R88, RZ ;  /* 0x000000585f047227 */ /* 0x000fe200078e00ff */
[----:B------:R-:W-:Y:S02]  /*5a00*/  SHF.R.U32.HI R0, RZ, R93, R0 ;  /* 0x0000005dff007219 */ /* 0x000fe40000011600 */
[----:B------:R-:W-:Y:S01]  /*5a10*/  ISETP.NE.AND P3, PT, R43, 0x1, PT ;  /* 0x000000012b00780c */ /* 0x000fe20003f65270 */
[----:B------:R-:W-:Y:S01]  /*5a20*/  IMAD.HI.U32 R6, R44, R41, RZ ;  /* 0x000000292c067227 */ /* 0x000fe200078e00ff */
[-C--:B------:R-:W-:Y:S02]  /*5a30*/  SHF.R.U32.HI R4, RZ, R89.reuse, R4 ;  /* 0x00000059ff047219 */ /* 0x080fe40000011604 */
[----:B------:R-:W-:Y:S01]  /*5a40*/  SEL R0, R94, R0, !P0 ;  /* 0x000000005e007207 */ /* 0x000fe20004000000 */
[----:B------:R-:W-:Y:S01]  /*5a50*/  IMAD.HI.U32 R5, R45, R88, RZ ;  /* 0x000000582d057227 */ /* 0x000fe200078e00ff */
[----:B------:R-:W-:Y:S03]  /*5a60*/  SEL R4, R95, R4, !P3 ;  /* 0x000000045f047207 */ /* 0x000fe60005800000 */
[-C--:B------:R-:W-:Y:S01]  /*5a70*/  IMAD.HI.U32 R3, R0, R38.reuse, RZ ;  /* 0x0000002600037227 */ /* 0x080fe200078e00ff */
[----:B------:R-:W-:Y:S03]  /*5a80*/  SHF.R.U32.HI R5, RZ, R89, R5 ;  /* 0x00000059ff057219 */ /* 0x000fe60000011605 */
[----:B------:R-:W-:Y:S01]  /*5a90*/  IMAD.HI.U32 R2, R4, R38, RZ ;  /* 0x0000002604027227 */ /* 0x000fe200078e00ff */
[----:B------:R-:W-:Y:S02]  /*5aa0*/  @P2 SHF.R.U32.HI R0, RZ, R39, R3 ;  /* 0x00000027ff002219 */ /* 0x000fe40000011603 */
[----:B------:R-:W-:Y:S02]  /*5ab0*/  SHF.R.U32.HI R3, RZ, R93, R6 ;  /* 0x0000005dff037219 */ /* 0x000fe40000011606 */
[----:B------:R-:W-:Y:S01]  /*5ac0*/  @P2 SHF.R.U32.HI R4, RZ, R39, R2 ;  /* 0x00000027ff042219 */ /* 0x000fe20000011602 */
[----:B------:R-:W-:Y:S01]  /*5ad0*/  IMAD R0, R37, R0, RZ ;  /* 0x0000000025007224 */ /* 0x000fe200078e02ff */
[----:B------:R-:W-:Y:S02]  /*5ae0*/  SEL R3, R44, R3, !P0 ;  /* 0x000000032c037207 */ /* 0x000fe40004000000 */
[----:B------:R-:W-:Y:S01]  /*5af0*/  SEL R2, R45, R5, !P3 ;  /* 0x000000052d027207 */ /* 0x000fe20005800000 */
[----:B------:R-:W-:Y:S01]  /*5b00*/  IMAD R5, R37, R4, RZ ;  /* 0x0000000425057224 */ /* 0x000fe200078e02ff */
[C---:B------:R-:W-:Y:S01]  /*5b10*/  ISETP.GE.AND P0, PT, R3.reuse, R0, PT ;  /* 0x000000000300720c */ /* 0x040fe20003f06270 */
[C---:B------:R-:W-:Y:S03]  /*5b20*/  IMAD.HI.U32 R0, R3.reuse, R38, RZ ;  /* 0x0000002603007227 */ /* 0x040fe600078e00ff */
[C---:B------:R-:W-:Y:S02]  /*5b30*/  ISETP.GE.OR P0, PT, R2.reuse, R5, P0 ;  /* 0x000000050200720c */ /* 0x040fe40000706670 */
[----:B------:R-:W-:Y:S04]  /*5b40*/  SHF.R.U32.HI R0, RZ, R39, R0 ;  /* 0x00000027ff007219 */ /* 0x000fe80000011600 */
        /* <DEDUP_REMOVED lines=15> */
[----:B------:R-:W-:Y:S07]  /*5c40*/  IMAD R44, R3, R40, R44 ;  /* 0x00000028032c7224 */ /* 0x000fee00078e022c */
.L_x_107:
[----:B-1----:R-:W-:Y:S01]  /*5c50*/  @!P1 ISETP.NE.AND P0, PT, R8, 0x1, PT ;  /* 0x000000010800980c */ /* 0x002fe20003f05270 */
[----:B------:R-:W-:Y:S01]  /*5c60*/  @!P1 IMAD.HI.U32 R2, R44, R9, RZ ;  /* 0x000000092c029227 */ /* 0x000fe200078e00ff */
[----:B------:R-:W-:Y:S01]  /*5c70*/  R2UR UR42, R14 ;  /* 0x000000000e2a72ca */ /* 0x000fe200000e0000 */
[----:B------:R-:W-:Y:S01]  /*5c80*/  BSSY.RECONVERGENT B6, `(.L_x_108) ;  /* 0x0000031000067945 */ /* 0x000fe20003800200 */
[----:B------:R-:W-:Y:S01]  /*5c90*/  R2UR UR41, R15 ;  /* 0x000000000f2972ca */ /* 0x000fe200000e0000 */
[----:B------:R-:W-:Y:S01]  /*5ca0*/  @!P1 IMAD.HI.U32 R0, R45, R10, RZ ;  /* 0x0000000a2d009227 */ /* 0x000fe200078e00ff */
[----:B------:R-:W-:Y:S02]  /*5cb0*/  @!P1 SHF.R.U32.HI R2, RZ, R12, R2 ;  /* 0x0000000cff029219 */ /* 0x000fe40000011602 */
[----:B------:R-:W-:Y:S01]  /*5cc0*/  @!P1 ISETP.NE.AND P2, PT, R7, 0x1, PT ;  /* 0x000000010700980c */ /* 0x000fe20003f45270 */
[----:B------:R-:W-:Y:S01]  /*5cd0*/  VIADD R109, R109, 0x1 ;  /* 0x000000016d6d7836 */ /* 0x000fe20000000000 */
[----:B------:R-:W-:Y:S02]  /*5ce0*/  @!P1 SEL R2, R44, R2, !P0 ;  /* 0x000000022c029207 */ /* 0x000fe40004000000 */
[----:B------:R-:W-:Y:S02]  /*5cf0*/  @!P1 SHF.R.U32.HI R0, RZ, R11, R0 ;  /* 0x0000000bff009219 */ /* 0x000fe40000011600 */
[----:B------:R-:W-:Y:S01]  /*5d00*/  LOP3.LUT P0, RZ, R97, 0x1b0, RZ, 0xc0, !PT ;  /* 0x000001b061ff7812 */ /* 0x000fe2000780c0ff */
[----:B------:R-:W-:Y:S01]  /*5d10*/  USHF.L.U32 UR42, UR42, 0x6, URZ ;  /* 0x000000062a2a7899 */ /* 0x000fe200080006ff */
[----:B------:R-:W-:Y:S01]  /*5d20*/  @!P1 SEL R3, R45, R0, !P2 ;  /* 0x000000002d039207 */ /* 0x000fe20005000000 */
[----:B------:R-:W-:Y:S01]  /*5d30*/  UIMAD UR41, UR41, 0xc0, URZ ;  /* 0x000000c0292978a4 */ /* 0x000fe2000f8e02ff */
[----:B------:R-:W-:Y:S03]  /*5d40*/  @P4 SHF.R.U32.HI R98, RZ, 0x10, R17 ;  /* 0x00000010ff624819 */ /* 0x000fe60000011611 */
[----:B------:R-:W-:Y:S02]  /*5d50*/  @!P1 IMAD.IADD R0, R2, 0x1, -R3 ;  /* 0x0000000102009824 */ /* 0x000fe400078e0a03 */
[----:B------:R-:W-:Y:S02]  /*5d60*/  @!P1 IMAD.IADD R2, R3, 0x1, -R2 ;  /* 0x0000000103029824 */ /* 0x000fe400078e0a02 */
[----:B------:R-:W-:Y:S02]  /*5d70*/  @!P1 IMAD R45, R0, R7, R45 ;  /* 0x00000007002d9224 */ /* 0x000fe400078e022d */
[----:B------:R-:W-:Y:S01]  /*5d80*/  @!P1 IMAD R44, R2, R8, R44 ;  /* 0x00000008022c9224 */ /* 0x000fe200078e022c */
[----:B------:R-:W-:Y:S06]  /*5d90*/  @!P0 BRA `(.L_x_109) ;  /* 0x00000000007c8947 */ /* 0x000fec0003800000 */
[----:B------:R-:W1:Y:S01]  /*5da0*/  LDCU.64 UR8, c[0x4][0x80] ;  /* 0x01001000ff0877ac */ /* 0x000e620008000a00 */
[----:B------:R-:W-:Y:S01]  /*5db0*/  MOV R2, 0x0 ;  /* 0x0000000000027802 */ /* 0x000fe20000000f00 */
[----:B------:R-:W-:Y:S02]  /*5dc0*/  HFMA2 R12, -RZ, RZ, 0, 5.9604644775390625e-08 ;  /* 0x00000001ff0c7431 */ /* 0x000fe400000001ff */
[----:B------:R-:W-:Y:S01]  /*5dd0*/  IMAD.MOV.U32 R8, RZ, RZ, 0x70 ;  /* 0x00000070ff087424 */ /* 0x000fe200078e00ff */
[----:B------:R2:W3:Y:S01]  /*5de0*/  LDC.64 R14, c[0x4][R2] ;  /* 0x01000000020e7b82 */ /* 0x0004e20000000a00 */
[----:B------:R-:W4:Y:S01]  /*5df0*/  LDCU.64 UR6, c[0x4][0x88] ;  /* 0x01001100ff0677ac */ /* 0x000f220008000a00 */
[----:B------:R-:W-:Y:S01]  /*5e00*/  IMAD.MOV.U32 R13, RZ, RZ, RZ ;  /* 0x000000ffff0d7224 */ /* 0x000fe200078e00ff */
[----:B------:R-:W2:Y:S01]  /*5e10*/  LDCU.64 UR4, c[0x4][0x8] ;  /* 0x01000100ff0477ac */ /* 0x000ea20008000a00 */
[----:B-1----:R-:W-:Y:S01]  /*5e20*/  MOV R5, UR9 ;  /* 0x0000000900057c02 */ /* 0x002fe20008000f00 */
[----:B------:R-:W-:Y:S01]  /*5e30*/  IMAD.U32 R4, RZ, RZ, UR8 ;  /* 0x00000008ff047e24 */ /* 0x000fe2000f8e00ff */
[----:B----4-:R-:W-:Y:S01]  /*5e40*/  MOV R7, UR7 ;  /* 0x0000000700077c02 */ /* 0x010fe20008000f00 */
[----:B------:R-:W-:Y:S01]  /*5e50*/  IMAD.U32 R6, RZ, RZ, UR6 ;  /* 0x00000006ff067e24 */ /* 0x000fe2000f8e00ff */
[----:B--2---:R-:W-:Y:S01]  /*5e60*/  MOV R11, UR5 ;  /* 0x00000005000b7c02 */ /* 0x004fe20008000f00 */
[----:B------:R-:W-:Y:S02]  /*5e70*/  IMAD.U32 R10, RZ, RZ, UR4 ;  /* 0x00000004ff0a7e24 */ /* 0x000fe4000f8e00ff */
[----:B------:R-:W-:Y:S07]  /*5e80*/  LEPC R20, `(.L_x_110) ;  /* 0x000000001014794e */ /* 0x000fee0000000000 */
[----:B---3-5:R-:W-:Y:S05]  /*5e90*/  CALL.ABS.NOINC R14 ;  /* 0x000000000e007343 */ /* 0x028fea0003c00000 */
.L_x_110:
[----:B------:R-:W1:Y:S01]  /*5ea0*/  LDCU.64 UR8, c[0x4][0x80] ;  /* 0x01001000ff0877ac */ /* 0x000e620008000a00 */
[----:B------:R-:W2:Y:S01]  /*5eb0*/  LDC.64 R2, c[0x4][R2] ;  /* 0x0100000002027b82 */ /* 0x000ea20000000a00 */
[----:B------:R-:W-:Y:S02]  /*5ec0*/  HFMA2 R12, -RZ, RZ, 0, 5.9604644775390625e-08 ;  /* 0x00000001ff0c7431 */ /* 0x000fe400000001ff */
[----:B------:R-:W-:Y:S02]  /*5ed0*/  IMAD.MOV.U32 R8, RZ, RZ, 0x70 ;  /* 0x00000070ff087424 */ /* 0x000fe400078e00ff */
[----:B------:R-:W-:Y:S01]  /*5ee0*/  IMAD.MOV.U32 R13, RZ, RZ, RZ ;  /* 0x000000ffff0d7224 */ /* 0x000fe200078e00ff */
[----:B------:R-:W3:Y:S01]  /*5ef0*/  LDCU.64 UR6, c[0x4][0x88] ;  /* 0x01001100ff0677ac */ /* 0x000ee20008000a00 */
[----:B------:R-:W4:Y:S01]  /*5f00*/  LDCU.64 UR4, c[0x4][0x8] ;  /* 0x01000100ff0477ac */ /* 0x000f220008000a00 */
[----:B-1----:R-:W-:Y:S02]  /*5f10*/  MOV R4, UR8 ;  /* 0x0000000800047c02 */ /* 0x002fe40008000f00 */
[----:B------:R-:W-:Y:S02]  /*5f20*/  MOV R5, UR9 ;  /* 0x0000000900057c02 */ /* 0x000fe40008000f00 */
[----:B---3--:R-:W-:Y:S01]  /*5f30*/  MOV R7, UR7 ;  /* 0x0000000700077c02 */ /* 0x008fe20008000f00 */
[----:B------:R-:W-:Y:S01]  /*5f40*/  IMAD.U32 R6, RZ, RZ, UR6 ;  /* 0x00000006ff067e24 */ /* 0x000fe2000f8e00ff */
[----:B----4-:R-:W-:Y:S01]  /*5f50*/  MOV R11, UR5 ;  /* 0x00000005000b7c02 */ /* 0x010fe20008000f00 */
[----:B------:R-:W-:Y:S02]  /*5f60*/  IMAD.U32 R10, RZ, RZ, UR4 ;  /* 0x00000004ff0a7e24 */ /* 0x000fe4000f8e00ff */
[----:B------:R-:W-:Y:S07]  /*5f70*/  LEPC R20, `(.L_x_109) ;  /* 0x000000001014794e */ /* 0x000fee0000000000 */
[----:B--2---:R-:W-:Y:S05]  /*5f80*/  CALL.ABS.NOINC R2 ;  /* 0x0000000002007343 */ /* 0x004fea0003c00000 */
.L_x_109:
[----:B------:R-:W-:Y:S05]  /*5f90*/  BSYNC.RECONVERGENT B6 ;  /* 0x0000000000067941 */ /* 0x000fea0003800200 */
.L_x_108:
[----:B------:R-:W-:Y:S01]  /*5fa0*/  ISETP.NE.U32.AND P4, PT, R86, RZ, PT ;  /* 0x000000ff5600720c */ /* 0x000fe20003f85070 */
[----:B------:R-:W-:Y:S01]  /*5fb0*/  UISETP.NE.AND UP2, UPT, UR51, URZ, UPT ;  /* 0x000000ff3300728c */ /* 0x000fe2000bf45270 */
[----:B------:R-:W-:Y:S01]  /*5fc0*/  ISETP.NE.U32.AND P2, PT, RZ, UR38, PT ;  /* 0x00000026ff007c0c */ /* 0x000fe2000bf45070 */
[----:B------:R-:W-:Y:S01]  /*5fd0*/  UISETP.NE.U32.AND UP1, UPT, UR44, URZ, UPT ;  /* 0x000000ff2c00728c */ /* 0x000fe2000bf25070 */
[----:B------:R-:W-:Y:S01]  /*5fe0*/  ISETP.NE.AND.EX P4, PT, R87, RZ, PT, P4 ;  /* 0x000000ff5700720c */ /* 0x000fe20003f85340 */
[----:B------:R-:W-:Y:S01]  /*5ff0*/  UPLOP3.LUT UP0, UPT, UPT, UPT, UPT, 0x40, 0x4 ;  /* 0x000000000004789c */ /* 0x000fe20003f0e870 */
[----:B------:R-:W-:Y:S01]  /*6000*/  ISETP.NE.AND.EX P2, PT, RZ, UR39, PT, P2 ;  /* 0x00000027ff007c0c */ /* 0x000fe2000bf45320 */
[----:B------:R-:W-:Y:S01]  /*6010*/  UISETP.NE.AND.EX UP1, UPT, UR45, URZ, UPT, UP1 ;  /* 0x000000ff2d00728c */ /* 0x000fe2000bf25310 */
[----:B------:R-:W-:Y:S04]  /*6020*/  PLOP3.LUT P1, PT, PT, PT, UP2, 0x80, 0x8 ;  /* 0x000000000008781c */ /* 0x000fe80003f2f028 */
[----:B------:R-:W-:Y:S06]  /*6030*/  @UP2 UPLOP3.LUT UP0, UPT, UPT, UPT, UP1, 0x80, 0x8 ;  /* 0x000000000008289c */ /* 0x000fec0003f0f010 */
[----:B------:R-:W-:Y:S01]  /*6040*/  PLOP3.LUT P0, PT, PT, PT, UP0, 0x80, 0x8 ;  /* 0x000000000008781c */ /* 0x000fe20003f0f008 */
[----:B------:R-:W-:Y:S01]  /*6050*/  @!UPT UIADD3 URZ, UPT, UPT, URZ, URZ, URZ ;  /* 0x000000fffffff290 */ /* 0x000fe2000fffe0ff */
[----:B------:R-:W-:Y:S11]  /*6060*/  BRA.U !UP1, `(.L_x_111) ;  /* 0x0000000109387547 */ /* 0x000ff6000b800000 */
[----:B------:R-:W-:Y:S01]  /*6070*/  UISETP.NE.U32.AND UP0, UPT, UR38, URZ, UPT ;  /* 0x000000ff2600728c */ /* 0x000fe2000bf05070 */
[----:B------:R-:W-:Y:S02]  /*6080*/  HFMA2 R0, -RZ, RZ, 0, 5.9604644775390625e-08 ;  /* 0x00000001ff007431 */ /* 0x000fe400000001ff */
[----:B------:R-:W-:Y:S01]  /*6090*/  IMAD.MOV.U32 R92, RZ, RZ, 0x1 ;  /* 0x00000001ff5c7424 */ /* 0x000fe200078e00ff */
[----:B------:R-:W-:Y:S06]  /*60a0*/  UISETP.NE.AND.EX UP0, UPT, UR39, URZ, UPT, UP0 ;  /* 0x000000ff2700728c */ /* 0x000fec000bf05300 */
[----:B------:R-:W-:Y:S05]  /*60b0*/  PLOP3.LUT P3, PT, PT, PT, UP0, 0x80, 0x8 ;  /* 0x000000000008781c */ /* 0x000fea0003f6f008 */
[----:B------:R-:W1:Y:S01]  /*60c0*/  @UP0 LDCU.64 UR6, c[0x0][0x888] ;  /* 0x00011100ff0607ac */ /* 0x000e620008000a00 */
[----:B------:R-:W-:Y:S07]  /*60d0*/  @UP0 UIMAD UR4, UR36, UR44, URZ ;  /* 0x0000002c240402a4 */ /* 0x000fee000f8e02ff */
[----:B------:R-:W-:Y:S01]  /*60e0*/  @!P3 PRMT R92, R0, 0x7610, R92 ;  /* 0x00007610005cb816 */ /* 0x000fe2000000005c */
[----:B-1----:R-:W-:Y:S03]  /*60f0*/  @UP0 UIMAD.WIDE UR6, UR4, 0x4, UR6 ;  /* 0x00000004040608a5 */ /* 0x002fe6000f8e0206 */
[----:B------:R-:W1:Y:S03]  /*6100*/  @!UP0 LDCU UR4, c[0x0][0x880] ;  /* 0x00011000ff0487ac */ /* 0x000e660008000800 */
[----:B------:R-:W-:Y:S01]  /*6110*/  IMAD.U32 R2, RZ, RZ, UR6 ;  /* 0x00000006ff027e24 */ /* 0x000fe2000f8e00ff */
[----:B------:R-:W-:Y:S05]  /*6120*/  MOV R3, UR7 ;  /* 0x0000000700037c02 */ /* 0x000fea0008000f00 */
[----:B-----5:R2:W5:Y:S02]  /*6130*/  @P3 LDG.E R49, desc[UR46][R2.64] ;  /* 0x0000002e02313981 */ /* 0x020564000c1e1900 */
[----:B-12---:R-:W-:Y:S02]  /*6140*/  @!P3 IMAD.U32 R49, RZ, RZ, UR4 ;  /* 0x00000004ff31be24 */ /* 0x006fe4000f8e00ff */
.L_x_111:
[----:B------:R-:W-:Y:S05]  /*6150*/  @!P4 BRA `(.L_x_112) ;  /* 0x000000000020c947 */ /* 0x000fea0003800000 */
[----:B------:R-:W-:Y:S04]  /*6160*/  ISETP.NE.U32.AND P3, PT, R84, RZ, PT ;  /* 0x000000ff5400720c */ /* 0x000fe80003f65070 */
[----:B------:R-:W-:Y:S11]  /*6170*/  ISETP.NE.AND.EX P3, PT, R85, RZ, PT, P3 ;  /* 0x000000ff5500720c */ /* 0x000ff60003f65330 */
[----:B------:R-:W-:Y:S02]  /*6180*/  @!UPT UIADD3 URZ, UPT, UPT, URZ, URZ, URZ ;  /* 0x000000fffffff290 */ /* 0x000fe4000fffe0ff */
[----:B------:R-:W1:Y:S01]  /*6190*/  @P3 LDC.64 R2, c[0x0][0x8a8] ;  /* 0x00022a00ff023b82 */ /* 0x000e620000000a00 */
[----:B------:R-:W-:Y:S04]  /*61a0*/  @P3 IMAD R0, R86, UR36, RZ ;  /* 0x0000002456003c24 */ /* 0x000fe8000f8e02ff */
[----:B-1----:R-:W-:Y:S05]  /*61b0*/  @P3 IMAD.WIDE R2, R0, 0x4, R2 ;  /* 0x0000000400023825 */ /* 0x002fea00078e0202 */
[----:B-----5:R1:W5:Y:S02]  /*61c0*/  @P3 LDG.E R46, desc[UR46][R2.64] ;  /* 0x0000002e022e3981 */ /* 0x020364000c1e1900 */
[----:B-1----:R-:W2:Y:S02]  /*61d0*/  @!P3 LDC R46, c[0x0][0x8a0] ;  /* 0x00022800ff2ebb82 */ /* 0x002ea40000000800 */
.L_x_112:
[----:B-----5:R-:W-:Y:S01]  /*61e0*/  FSETP.NEU.AND P3, PT, R49, RZ, PT ;  /* 0x000000ff3100720b */ /* 0x020fe20003f6d000 */
[----:B------:R-:W-:Y:S01]  /*61f0*/  BSSY B1, `(.L_x_113) ;  /* 0x0000039000017945 */ /* 0x000fe20003800000 */
[----:B------:R-:W-:Y:S01]  /*6200*/  SEL R3, RZ, 0xffffffff, P2 ;  /* 0xffffffffff037807 */ /* 0x000fe20001000000 */
[----:B------:R-:W-:Y:S01]  /*6210*/  IMAD.MOV.U32 R61, RZ, RZ, 0x1 ;  /* 0x00000001ff3d7424 */ /* 0x000fe200078e00ff */
[----:B------:R-:W-:Y:S01]  /*6220*/  @P1 LOP3.LUT P2, RZ, R92, 0xff, RZ, 0xc0, !PT ;  /* 0x000000ff5cff1812 */ /* 0x000fe2000784c0ff */
[C---:B------:R-:W-:Y:S01]  /*6230*/  IMAD R47, R48.reuse, 0x60, R36 ;  /* 0x00000060302f7824 */ /* 0x040fe200078e0224 */
[----:B------:R-:W-:Y:S01]  /*6240*/  @P1 SEL R0, RZ, 0xffffffff, P3 ;  /* 0xffffffffff001807 */ /* 0x000fe20001800000 */
[----:B------:R-:W-:Y:S01]  /*6250*/  IMAD R110, R105, -0x10, R103 ;  /* 0xfffffff0696e7824 */ /* 0x000fe200078e0267 */
[----:B------:R-:W-:Y:S01]  /*6260*/  LOP3.LUT R101, R101, 0x1, RZ, 0x3c, !PT ;  /* 0x0000000165657812 */ /* 0x000fe200078e3cff */
[----:B------:R-:W-:Y:S01]  /*6270*/  IMAD.MOV.U32 R60, RZ, RZ, RZ ;  /* 0x000000ffff3c7224 */ /* 0x000fe200078e00ff */
[C---:B------:R-:W-:Y:S02]  /*6280*/  @P0 SEL R0, R3.reuse, R0, !P2 ;  /* 0x0000000003000207 */ /* 0x040fe40005000000 */
[----:B------:R-:W-:Y:S02]  /*6290*/  CS2R R82, SRZ ;  /* 0x0000000000527805 */ /* 0x000fe4000001ff00 */
[----:B------:R-:W-:Y:S02]  /*62a0*/  LEA R112, R48, UR48, 0x3 ;  /* 0x0000003030707c11 */ /* 0x000fe4000f8e18ff */
[----:B------:R-:W-:Y:S02]  /*62b0*/  CS2R R80, SRZ ;  /* 0x0000000000507805 */ /* 0x000fe4000001ff00 */
[----:B------:R-:W-:Y:S02]  /*62c0*/  @P1 LOP3.LUT R0, R0, 0x1, RZ, 0xc0, !PT ;  /* 0x0000000100001812 */ /* 0x000fe400078ec0ff */
[----:B------:R-:W-:Y:S02]  /*62d0*/  CS2R R74, SRZ ;  /* 0x00000000004a7805 */ /* 0x000fe4000001ff00 */
[----:B------:R-:W-:Y:S02]  /*62e0*/  PLOP3.LUT P2, PT, PT, PT, UP1, 0x80, 0x8 ;  /* 0x000000000008781c */ /* 0x000fe40003f4f018 */
[----:B------:R-:W-:Y:S02]  /*62f0*/  CS2R R72, SRZ ;  /* 0x0000000000487805 */ /* 0x000fe4000001ff00 */
[----:B------:R-:W-:Y:S02]  /*6300*/  ISETP.NE.U32.OR P5, PT, R0, 0x1, !P1 ;  /* 0x000000010000780c */ /* 0x000fe40004fa5470 */
[----:B------:R-:W-:Y:S02]  /*6310*/  CS2R R66, SRZ ;  /* 0x0000000000427805 */ /* 0x000fe4000001ff00 */
[----:B------:R-:W-:Y:S02]  /*6320*/  LOP3.LUT P4, R108, R92, 0xff, RZ, 0xc0, !PT ;  /* 0x000000ff5c6c7812 */ /* 0x000fe4000788c0ff */
[----:B------:R-:W-:Y:S02]  /*6330*/  CS2R R64, SRZ ;  /* 0x0000000000407805 */ /* 0x000fe4000001ff00 */
[----:B------:R-:W-:Y:S02]  /*6340*/  SEL R2, RZ, 0xffffffff, P3 ;  /* 0xffffffffff027807 */ /* 0x000fe40001800000 */
[----:B------:R-:W-:Y:S02]  /*6350*/  CS2R R58, SRZ ;  /* 0x00000000003a7805 */ /* 0x000fe4000001ff00 */
[----:B------:R-:W-:Y:S02]  /*6360*/  P2R R111, PR, RZ, 0x20 ;  /* 0x00000020ff6f7803 */ /* 0x000fe40000000000 */
[----:B------:R-:W-:Y:S02]  /*6370*/  CS2R R56, SRZ ;  /* 0x0000000000387805 */ /* 0x000fe4000001ff00 */
[----:B------:R-:W-:Y:S02]  /*6380*/  @P2 SEL R2, R3, R2, !P4 ;  /* 0x0000000203022207 */ /* 0x000fe40006000000 */
[----:B------:R-:W-:Y:S02]  /*6390*/  @P5 SHF.L.U32 R0, R101, 0x1f, RZ ;  /* 0x0000001f65005819 */ /* 0x000fe400000006ff */
[----:B------:R-:W-:Y:S02]  /*63a0*/  LOP3.LUT R2, R2, 0x1, RZ, 0xc0, !PT ;  /* 0x0000000102027812 */ /* 0x000fe400078ec0ff */
[----:B------:R1:W3:Y:S02]  /*63b0*/  @P5 SYNCS.PHASECHK.TRANS64.TRYWAIT P1, [UR48+0xa0], R0 ;  /* 0x0000a000ff0055a7 */ /* 0x0002e40008021130 */
[----:B------:R-:W-:Y:S04]  /*63c0*/  ISETP.NE.U32.AND P2, PT, R2, 0x1, PT ;  /* 0x000000010200780c */ /* 0x000fe80003f45070 */
[----:B------:R-:W-:Y:S02]  /*63d0*/  P2R R62, PR, RZ, 0x4 ;  /* 0x00000004ff3e7803 */ /* 0x000fe40000000000 */
[----:B-1----:R-:W-:Y:S04]  /*63e0*/  SHF.L.U32 R0, R100, 0x1f, RZ ;  /* 0x0000001f64007819 */ /* 0x002fe800000006ff */
[----:B------:R1:W4:Y:S01]  /*63f0*/  SYNCS.PHASECHK.TRANS64.TRYWAIT P0, [R112+URZ+0x100], R0 ;  /* 0x00010000700075a7 */ /* 0x00032200080011ff */
[----:B---3--:R-:W-:Y:S01]  /*6400*/  @P5 SEL R61, RZ, 0x1, !P1 ;  /* 0x00000001ff3d5807 */ /* 0x008fe20004800000 */
[----:B-1----:R-:W-:Y:S06]  /*6410*/  @!P5 BRA `(.L_x_114) ;  /* 0x000000000058d947 */ /* 0x002fec0003800000 */
[----:B------:R-:W-:Y:S01]  /*6420*/  IMAD.MOV.U32 R83, RZ, RZ, RZ ;  /* 0x000000ffff537224 */ /* 0x000fe200078e00ff */
[----:B------:R-:W-:Y:S01]  /*6430*/  ISETP.NE.AND P1, PT, R61, RZ, PT ;  /* 0x000000ff3d00720c */ /* 0x000fe20003f25270 */
[----:B------:R-:W-:Y:S01]  /*6440*/  BSSY B0, `(.L_x_115) ;  /* 0x000000c000007945 */ /* 0x000fe20003800000 */
[----:B------:R-:W-:Y:S02]  /*6450*/  CS2R R58, SRZ ;  /* 0x00000000003a7805 */ /* 0x000fe4000001ff00 */
[----:B------:R-:W-:Y:S02]  /*6460*/  CS2R R56, SRZ ;  /* 0x0000000000387805 */ /* 0x000fe4000001ff00 */
[----:B------:R-:W-:Y:S02]  /*6470*/  CS2R R66, SRZ ;  /* 0x0000000000427805 */ /* 0x000fe4000001ff00 */
[----:B------:R-:W-:Y:S02]  /*6480*/  CS2R R64, SRZ ;  /* 0x0000000000407805 */ /* 0x000fe4000001ff00 */
[----:B------:R-:W-:Y:S02]  /*6490*/  CS2R R74, SRZ ;  /* 0x00000000004a7805 */ /* 0x000fe4000001ff00 */
[----:B------:R-:W-:Y:S02]  /*64a0*/  CS2R R72, SRZ ;  /* 0x0000000000487805 */ /* 0x000fe4000001ff00 */
[----:B------:R-:W-:Y:S01]  /*64b0*/  CS2R R80, SRZ ;  /* 0x0000000000507805 */ /* 0x000fe2000001ff00 */
[----:B------:R-:W-:Y:S06]  /*64c0*/  @P1 BRA `(.L_x_116) ;  /* 0x00000000000c1947 */ /* 0x000fec0003800000 */
[----:B------:R-:W-:Y:S04]  /*64d0*/  SHF.L.U32 R3, R101, 0x1f, RZ ;  /* 0x0000001f65037819 */ /* 0x000fe800000006ff */
[----:B------:R-:W1:Y:S02]  /*64e0*/  SYNCS.PHASECHK.TRANS64.TRYWAIT P1, [UR48+0xa0], R3 ;  /* 0x0000a003ff0075a7 */ /* 0x000e640008021130 */
[----:B-1----:R-:W-:Y:S05]  /*64f0*/  @!P1 BRA `(.L_x_117) ;  /* 0x0000003400449947 */ /* 0x002fea0003800000 */
.L_x_116:
[----:B------:R-:W-:Y:S05]  /*6500*/  BSYNC B0 ;  /* 0x0000000000007941 */ /* 0x000fea0003800000 */
.L_x_115:
[----:B------:R-:W-:Y:S01]  /*6510*/  ISETP.NE.AND P1, PT, R62, RZ, PT ;  /* 0x000000ff3e00720c */ /* 0x000fe20003f25270 */
[----:B------:R-:W-:Y:S11]  /*6520*/  HFMA2 R60, -RZ, RZ, 0, 5.9604644775390625e-08 ;  /* 0x00000001ff3c7431 */ /* 0x000ff600000001ff */
[----:B------:R-:W-:Y:S01]  /*6530*/  @!UPT UIADD3 URZ, UPT, UPT, URZ, URZ, URZ ;  /* 0x000000fffffff290 */ /* 0x000fe2000fffe0ff */
[----:B------:R3:W1:Y:S04]  /*6540*/  @P1 LDS.128 R56, [R104] ;  /* 0x0000000068381984 */ /* 0x0006680000000c00 */
[----:B------:R3:W1:Y:S04]  /*6550*/  @P1 LDS.128 R64, [R103+0x10] ;  /* 0x0000100067401984 */ /* 0x0006680000000c00 */
[----:B------:R3:W1:Y:S04]  /*6560*/  @P1 LDS.128 R72, [R102+0x20] ;  /* 0x0000200066481984 */ /* 0x0006680000000c00 */
[----:B------:R3:W1:Y:S02]  /*6570*/  @P1 LDS.128 R80, [R110+0x30] ;  /* 0x000030006e501984 */ /* 0x0006640000000c00 */
.L_x_114:
[----:B------:R-:W-:Y:S05]  /*6580*/  BSYNC B1 ;  /* 0x0000000000017941 */ /* 0x000fea0003800000 */
.L_x_113:
[----:B-1----:R-:W-:Y:S04]  /*6590*/  SHF.R.U32.HI R2, RZ, 0x15, R47 ;  /* 0x00000015ff027819 */ /* 0x002fe8000001162f */
[----:B------:R-:W-:Y:S01]  /*65a0*/  LOP3.LUT P1, RZ, R2, 0x3, R96, 0x48, !PT ;  /* 0x0000000302ff7812 */ /* 0x000fe20007824860 */
[----:B------:R-:W-:Y:S01]  /*65b0*/  @!UPT UIADD3 URZ, UPT, UPT, URZ, URZ, URZ ;  /* 0x000000fffffff290 */ /* 0x000fe2000fffe0ff */
[----:B----4-:R-:W-:Y:S11]  /*65c0*/  @P0 BRA `(.L_x_118) ;  /* 0x0000000000080947 */ /* 0x010ff60003800000 */
[----:B------:R-:W1:Y:S02]  /*65d0*/  SYNCS.PHASECHK.TRANS64.TRYWAIT P0, [R112+URZ+0x100], R0 ;  /* 0x00010000700075a7 */ /* 0x000e6400080011ff */
[----:B-1----:R-:W-:Y:S05]  /*65e0*/  @!P0 BRA `(.L_x_119) ;  /* 0x0000003400208947 */ /* 0x002fea0003800000 */
.L_x_118:
[----:B------:R-:W-:Y:S05]  /*65f0*/  @!P1 BRA `(.L_x_120) ;  /* 0x0000000000409947 */ /* 0x000fea0003800000 */
[----:B------:R-:W4:Y:S01]  /*6600*/  LDCU.64 UR8, c[0x4][0x70] ;  /* 0x01000e00ff0877ac */ /* 0x000f220008000a00 */
[----:B------:R-:W-:Y:S01]  /*6610*/  MOV R3, 0x0 ;  /* 0x0000000000037802 */ /* 0x000fe20000000f00 */
[----:B------:R-:W-:Y:S02]  /*6620*/  HFMA2 R12, -RZ, RZ, 0, 5.9604644775390625e-08 ;  /* 0x00000001ff0c7431 */ /* 0x000fe400000001ff */
[----:B------:R-:W-:Y:S02]  /*6630*/  IMAD.MOV.U32 R8, RZ, RZ, 0x192 ;  /* 0x00000192ff087424 */ /* 0x000fe400078e00ff */
[----:B------:R-:W-:Y:S01]  /*6640*/  IMAD.MOV.U32 R13, RZ, RZ, RZ ;  /* 0x000000ffff0d7224 */ /* 0x000fe200078e00ff */
[----:B------:R-:W5:Y:S01]  /*6650*/  LDCU.64 UR6, c[0x4][0x78] ;  /* 0x01000f00ff0677ac */ /* 0x000f620008000a00 */
[----:B------:R-:W1:Y:S01]  /*6660*/  LDC.64 R2, c[0x4][R3] ;  /* 0x0100000003027b82 */ /* 0x000e620000000a00 */
[----:B------:R-:W2:Y:S01]  /*6670*/  LDCU.64 UR4, c[0x4][0x10] ;  /* 0x01000200ff0477ac */ /* 0x000ea20008000a00 */
[----:B----4-:R-:W-:Y:S01]  /*6680*/  MOV R5, UR9 ;  /* 0x0000000900057c02 */ /* 0x010fe20008000f00 */
[----:B------:R-:W-:Y:S01]  /*6690*/  IMAD.U32 R4, RZ, RZ, UR8 ;  /* 0x00000008ff047e24 */ /* 0x000fe2000f8e00ff */
[----:B-----5:R-:W-:Y:S01]  /*66a0*/  MOV R7, UR7 ;  /* 0x0000000700077c02 */ /* 0x020fe20008000f00 */
[----:B------:R-:W-:Y:S01]  /*66b0*/  IMAD.U32 R6, RZ, RZ, UR6 ;  /* 0x00000006ff067e24 */ /* 0x000fe2000f8e00ff */
[----:B--2---:R-:W-:Y:S01]  /*66c0*/  MOV R11, UR5 ;  /* 0x00000005000b7c02 */ /* 0x004fe20008000f00 */
[----:B------:R-:W-:Y:S02]  /*66d0*/  IMAD.U32 R10, RZ, RZ, UR4 ;  /* 0x00000004ff0a7e24 */ /* 0x000fe4000f8e00ff */
[----:B------:R-:W-:Y:S07]  /*66e0*/  LEPC R20, `(.L_x_120) ;  /* 0x000000001014794e */ /* 0x000fee0000000000 */
[----:B-1-3--:R-:W-:Y:S05]  /*66f0*/  CALL.ABS.NOINC R2 ;  /* 0x0000000002007343 */ /* 0x00afea0003c00000 */
.L_x_120:
[----:B------:R-:W-:Y:S05]  /*6700*/  WARPSYNC.ALL ;  /* 0x0000000000007948 */ /* 0x000fea0003800000 */
[----:B------:R-:W-:Y:S01]  /*6710*/  R2UR UR4, R47 ;  /* 0x000000002f0472ca */ /* 0x000fe200000e0000 */
[--C-:B------:R-:W-:Y:S01]  /*6720*/  HADD2.F32 R50, -RZ, R56.reuse.H0_H0 ;  /* 0x20000038ff327230 */ /* 0x100fe20000004100 */
[----:B------:R-:W-:Y:S01]  /*6730*/  ISETP.NE.AND P0, PT, R106, RZ, PT ;  /* 0x000000ff6a00720c */ /* 0x000fe20003f05270 */
[----:B------:R-:W-:Y:S01]  /*6740*/  HADD2.F32 R51, -RZ, R56.H1_H1 ;  /* 0x30000038ff337230 */ /* 0x000fe20000004100 */
[----:B------:R-:W-:Y:S01]  /*6750*/  BSSY.RECONVERGENT B0, `(.L_x_121) ;  /* 0x000008a000007945 */ /* 0x000fe20003800200 */
[--C-:B------:R-:W-:Y:S08]  /*6760*/  HADD2.F32 R52, -RZ, R57.reuse.H0_H0 ;  /* 0x20000039ff347230 */ /* 0x100ff00000004100 */
[----:B------:R-:W1:Y:S02]  /*6770*/  LDTM.x32 R4, tmem[UR4] ;  /* 0x00000004000479ee */ /* 0x000e6400082c0000 */
[C---:B-12---:R-:W-:Y:S01]  /*6780*/  FMUL R0, R46.reuse, R4 ;  /* 0x000000042e007220 */ /* 0x046fe20000400000 */
[C---:B------:R-:W-:Y:S01]  /*6790*/  FMUL R2, R46.reuse, R5 ;  /* 0x000000052e027220 */ /* 0x040fe20000400000 */
[C---:B------:R-:W-:Y:S01]  /*67a0*/  FMUL R4, R46.reuse, R8 ;  /* 0x000000082e047220 */ /* 0x040fe20000400000 */
[C---:B------:R-:W-:Y:S01]  /*67b0*/  FMUL R3, R46.reuse, R6 ;  /* 0x000000062e037220 */ /* 0x040fe20000400000 */
[C---:B------:R-:W-:Y:S01]  /*67c0*/  FFMA R0, R49.reuse, R50, R0 ;  /* 0x0000003231007223 */ /* 0x040fe20000000000 */
[C---:B------:R-:W-:Y:S01]  /*67d0*/  FFMA R2, R49.reuse, R51, R2 ;  /* 0x0000003331027223 */ /* 0x040fe20000000002 */
[C---:B------:R-:W-:Y:S01]  /*67e0*/  FMUL R5, R46.reuse, R9 ;  /* 0x000000092e057220 */ /* 0x040fe20000400000 */
        /* <DEDUP_REMOVED lines=16> */
[----:B------:R-:W-:Y:S02]  /*68f0*/  HADD2.F32 R32, -RZ, R57.H1_H1 ;  /* 0x30000039ff207230 */ /* 0x000fe40000004100 */
[C---:B------:R-:W-:Y:S01]  /*6900*/  FMUL R26, R46.reuse, R30 ;  /* 0x0000001e2e1a7220 */ /* 0x040fe20000400000 */
[C---:B------:R-:W-:Y:S01]  /*6910*/  FMUL R29, R46.reuse, R33 ;  /* 0x000000212e1d7220 */ /* 0x040fe20000400000 */
[--C-:B------:R-:W-:Y:S02]  /*6920*/  HADD2.F32 R33, -RZ, R58.reuse.H0_H0 ;  /* 0x2000003aff217230 */ /* 0x100fe40000004100 */
[C---:B------:R-:W-:Y:S01]  /*6930*/  FFMA R3, R49.reuse, R52, R3 ;  /* 0x0000003431037223 */ /* 0x040fe20000000003 */
[C---:B------:R-:W-:Y:S01]  /*6940*/  FMUL R7, R46.reuse, R7 ;  /* 0x000000072e077220 */ /* 0x040fe20000400000 */
[----:B------:R-:W-:Y:S01]  /*6950*/  FMUL R30, R46, R34 ;  /* 0x000000222e1e7220 */ /* 0x000fe20000400000 */
[----:B------:R-:W-:Y:S01]  /*6960*/  HADD2.F32 R34, -RZ, R58.H1_H1 ;  /* 0x3000003aff227230 */ /* 0x000fe20000004100 */
[----:B------:R-:W-:Y:S01]  /*6970*/  F2FP.F16.F32.PACK_AB R52, R2, R0 ;  /* 0x000000000234723e */ /* 0x000fe200000000ff */
[--C-:B------:R-:W-:Y:S02]  /*6980*/  HADD2.F32 R0, -RZ, R59.reuse.H0_H0 ;  /* 0x2000003bff007230 */ /* 0x100fe40000004100 */
[C---:B------:R-:W-:Y:S01]  /*6990*/  FFMA R7, R49.reuse, R32, R7 ;  /* 0x0000002031077223 */ /* 0x040fe20000000007 */
[----:B------:R-:W-:Y:S02]  /*69a0*/  HADD2.F32 R2, -RZ, R59.H1_H1 ;  /* 0x3000003bff027230 */ /* 0x000fe40000004100 */
[C---:B------:R-:W-:Y:S01]  /*69b0*/  FFMA R4, R49.reuse, R33, R4 ;  /* 0x0000002131047223 */ /* 0x040fe20000000004 */
[C---:B------:R-:W-:Y:S01]  /*69c0*/  FFMA R5, R49.reuse, R34, R5 ;  /* 0x0000002231057223 */ /* 0x040fe20000000005 */
[----:B------:R-:W-:Y:S01]  /*69d0*/  FFMA R6, R49, R0, R6 ;  /* 0x0000000031067223 */ /* 0x000fe20000000006 */
[--C-:B------:R-:W-:Y:S02]  /*69e0*/  HADD2.F32 R0, -RZ, R64.reuse.H0_H0 ;  /* 0x20000040ff007230 */ /* 0x100fe40000004100 */
[C---:B------:R-:W-:Y:S01]  /*69f0*/  FMUL R11, R46.reuse, R11 ;  /* 0x0000000b2e0b7220 */ /* 0x040fe20000400000 */
[----:B------:R-:W-:Y:S01]  /*6a00*/  F2FP.F16.F32.PACK_AB R53, R7, R3 ;  /* 0x000000030735723e */ /* 0x000fe200000000ff */
[--C-:B------:R-:W-:Y:S02]  /*6a10*/  HADD2.F32 R3, -RZ, R65.reuse.H0_H0 ;  /* 0x20000041ff037230 */ /* 0x100fe40000004100 */
[C---:B------:R-:W-:Y:S01]  /*6a20*/  FMUL R15, R46.reuse, R15 ;  /* 0x0000000f2e0f7220 */ /* 0x040fe20000400000 */
[C---:B------:R-:W-:Y:S01]  /*6a30*/  FFMA R11, R49.reuse, R2, R11 ;  /* 0x00000002310b7223 */ /* 0x040fe2000000000b */
[----:B------:R-:W-:Y:S02]  /*6a40*/  HADD2.F32 R2, -RZ, R64.H1_H1 ;  /* 0x30000040ff027230 */ /* 0x000fe40000004100 */
[C---:B------:R-:W-:Y:S01]  /*6a50*/  FFMA R8, R49.reuse, R0, R8 ;  /* 0x0000000031087223 */ /* 0x040fe20000000008 */
[----:B------:R-:W-:Y:S02]  /*6a60*/  HADD2.F32 R0, -RZ, R65.H1_H1 ;  /* 0x30000041ff007230 */ /* 0x000fe40000004100 */
[C---:B------:R-:W-:Y:S01]  /*6a70*/  FMUL R19, R46.reuse, R19 ;  /* 0x000000132e137220 */ /* 0x040fe20000400000 */
[C---:B------:R-:W-:Y:S01]  /*6a80*/  FMUL R23, R46.reuse, R23 ;  /* 0x000000172e177220 */ /* 0x040fe20000400000 */
[C---:B------:R-:W-:Y:S01]  /*6a90*/  FFMA R9, R49.reuse, R2, R9 ;  /* 0x0000000231097223 */ /* 0x040fe20000000009 */
[C---:B------:R-:W-:Y:S01]  /*6aa0*/  FFMA R10, R49.reuse, R3, R10 ;  /* 0x00000003310a7223 */ /* 0x040fe2000000000a */
[----:B------:R-:W-:Y:S01]  /*6ab0*/  FFMA R15, R49, R0, R15 ;  /* 0x00000000310f7223 */ /* 0x000fe2000000000f */
[--C-:B------:R-:W-:Y:S02]  /*6ac0*/  HADD2.F32 R2, -RZ, R66.reuse.H0_H0 ;  /* 0x20000042ff027230 */ /* 0x100fe40000004100 */
[C---:B------:R-:W-:Y:S01]  /*6ad0*/  FMUL R27, R46.reuse, R27 ;  /* 0x0000001b2e1b7220 */ /* 0x040fe20000400000 */
[----:B------:R-:W-:Y:S01]  /*6ae0*/  HADD2.F32 R0, -RZ, R66.H1_H1 ;  /* 0x30000042ff007230 */ /* 0x000fe20000004100 */
[----:B------:R-:W-:Y:S01]  /*6af0*/  F2FP.F16.F32.PACK_AB R54, R5, R4 ;  /* 0x000000040536723e */ /* 0x000fe200000000ff */
[--C-:B------:R-:W-:Y:S02]  /*6b00*/  HADD2.F32 R3, -RZ, R67.reuse.H0_H0 ;  /* 0x20000043ff037230 */ /* 0x100fe40000004100 */
[C---:B------:R-:W-:Y:S01]  /*6b10*/  FFMA R12, R49.reuse, R2, R12 ;  /* 0x00000002310c7223 */ /* 0x040fe2000000000c */
[--C-:B------:R-:W-:Y:S02]  /*6b20*/  HADD2.F32 R2, -RZ, R72.reuse.H0_H0 ;  /* 0x20000048ff027230 */ /* 0x100fe40000004100 */
[C---:B------:R-:W-:Y:S01]  /*6b30*/  FFMA R13, R49.reuse, R0, R13 ;  /* 0x00000000310d7223 */ /* 0x040fe2000000000d */
[----:B------:R-:W-:Y:S02]  /*6b40*/  HADD2.F32 R0, -RZ, R67.H1_H1 ;  /* 0x30000043ff007230 */ /* 0x000fe40000004100 */
[----:B------:R-:W-:Y:S01]  /*6b50*/  FFMA R14, R49, R3, R14 ;  /* 0x00000003310e7223 */ /* 0x000fe2000000000e */
[----:B------:R-:W-:Y:S01]  /*6b60*/  HADD2.F32 R3, -RZ, R72.H1_H1 ;  /* 0x30000048ff037230 */ /* 0x000fe20000004100 */
[----:B------:R-:W-:Y:S01]  /*6b70*/  F2FP.F16.F32.PACK_AB R55, R11, R6 ;  /* 0x000000060b37723e */ /* 0x000fe200000000ff */
[C---:B------:R-:W-:Y:S01]  /*6b80*/  FMUL R31, R46.reuse, R31 ;  /* 0x0000001f2e1f7220 */ /* 0x040fe20000400000 */
[C---:B------:R-:W-:Y:S01]  /*6b90*/  FFMA R19, R49.reuse, R0, R19 ;  /* 0x0000000031137223 */ /* 0x040fe20000000013 */
[--C-:B------:R-:W-:Y:S02]  /*6ba0*/  HADD2.F32 R0, -RZ, R73.reuse.H0_H0 ;  /* 0x20000049ff007230 */ /* 0x100fe40000004100 */
[C---:B------:R-:W-:Y:S01]  /*6bb0*/  FFMA R16, R49.reuse, R2, R16 ;  /* 0x0000000231107223 */ /* 0x040fe20000000010 */
[----:B------:R1:W-:Y:S01]  /*6bc0*/  STS.128 [R104], R52 ;  /* 0x0000003468007388 */ /* 0x0003e20000000c00 */
[C---:B------:R-:W-:Y:S01]  /*6bd0*/  FFMA R17, R49.reuse, R3, R17 ;  /* 0x0000000331117223 */ /* 0x040fe20000000011 */
[----:B------:R-:W-:Y:S02]  /*6be0*/  HADD2.F32 R2, -RZ, R73.H1_H1 ;  /* 0x30000049ff027230 */ /* 0x000fe40000004100 */
[----:B------:R-:W-:Y:S01]  /*6bf0*/  FFMA R18, R49, R0, R18 ;  /* 0x0000000031127223 */ /* 0x000fe20000000012 */
[--C-:B------:R-:W-:Y:S01]  /*6c00*/  HADD2.F32 R0, -RZ, R74.reuse.H0_H0 ;  /* 0x2000004aff007230 */ /* 0x100fe20000004100 */
[----:B------:R-:W-:Y:S01]  /*6c10*/  F2FP.F16.F32.PACK_AB R8, R9, R8 ;  /* 0x000000080908723e */ /* 0x000fe200000000ff */
[--C-:B------:R-:W-:Y:S02]  /*6c20*/  HADD2.F32 R3, -RZ, R75.reuse.H0_H0 ;  /* 0x2000004bff037230 */ /* 0x100fe40000004100 */
[C---:B------:R-:W-:Y:S01]  /*6c30*/  FFMA R23, R49.reuse, R2, R23 ;  /* 0x0000000231177223 */ /* 0x040fe20000000017 */
[----:B------:R-:W-:Y:S02]  /*6c40*/  HADD2.F32 R2, -RZ, R74.H1_H1 ;  /* 0x3000004aff027230 */ /* 0x000fe40000004100 */
[----:B------:R-:W-:Y:S01]  /*6c50*/  FFMA R20, R49, R0, R20 ;  /* 0x0000000031147223 */ /* 0x000fe20000000014 */
[----:B------:R-:W-:Y:S01]  /*6c60*/  HADD2.F32 R0, -RZ, R75.H1_H1 ;  /* 0x3000004bff007230 */ /* 0x000fe20000004100 */
[----:B------:R-:W-:Y:S01]  /*6c70*/  F2FP.F16.F32.PACK_AB R9, R15, R10 ;  /* 0x0000000a0f09723e */ /* 0x000fe200000000ff */
[----:B------:R-:W-:Y:S02]  /*6c80*/  HADD2.F32 R4, -RZ, R83.H0_H0 ;  /* 0x20000053ff047230 */ /* 0x000fe40000004100 */
[C---:B------:R-:W-:Y:S01]  /*6c90*/  FFMA R21, R49.reuse, R2, R21 ;  /* 0x0000000231157223 */ /* 0x040fe20000000015 */
[C---:B------:R-:W-:Y:S01]  /*6ca0*/  FFMA R22, R49.reuse, R3, R22 ;  /* 0x0000000331167223 */ /* 0x040fe20000000016 */
[----:B------:R-:W-:Y:S01]  /*6cb0*/  FFMA R27, R49, R0, R27 ;  /* 0x00000000311b7223 */ /* 0x000fe2000000001b */
[--C-:B------:R-:W-:Y:S01]  /*6cc0*/  HADD2.F32 R2, -RZ, R80.reuse.H0_H0 ;  /* 0x20000050ff027230 */ /* 0x100fe20000004100 */
[----:B------:R-:W-:Y:S01]  /*6cd0*/  F2FP.F16.F32.PACK_AB R10, R13, R12 ;  /* 0x0000000c0d0a723e */ /* 0x000fe200000000ff */
[----:B------:R-:W-:Y:S01]  /*6ce0*/  HADD2.F32 R0, -RZ, R80.H1_H1 ;  /* 0x30000050ff007230 */ /* 0x000fe20000004100 */
[----:B------:R-:W-:Y:S01]  /*6cf0*/  F2FP.F16.F32.PACK_AB R11, R19, R14 ;  /* 0x0000000e130b723e */ /* 0x000fe200000000ff */
[--C-:B------:R-:W-:Y:S02]  /*6d00*/  HADD2.F32 R3, -RZ, R81.reuse.H0_H0 ;  /* 0x20000051ff037230 */ /* 0x100fe40000004100 */
[C---:B------:R-:W-:Y:S01]  /*6d10*/  FFMA R24, R49.reuse, R2, R24 ;  /* 0x0000000231187223 */ /* 0x040fe20000000018 */
[--C-:B------:R-:W-:Y:S02]  /*6d20*/  HADD2.F32 R2, -RZ, R82.reuse.H0_H0 ;  /* 0x20000052ff027230 */ /* 0x100fe40000004100 */
[C---:B------:R-:W-:Y:S01]  /*6d30*/  FFMA R25, R49.reuse, R0, R25 ;  /* 0x0000000031197223 */ /* 0x040fe20000000019 */
[----:B------:R1:W-:Y:S01]  /*6d40*/  STS.128 [R103+0x10], R8 ;  /* 0x0000100867007388 */ /* 0x0003e20000000c00 */
[----:B------:R-:W-:Y:S02]  /*6d50*/  HADD2.F32 R0, -RZ, R81.H1_H1 ;  /* 0x30000051ff007230 */ /* 0x000fe40000004100 */
[----:B------:R-:W-:Y:S01]  /*6d60*/  FFMA R26, R49, R3, R26 ;  /* 0x00000003311a7223 */ /* 0x000fe2000000001a */
[----:B------:R-:W-:Y:S01]  /*6d70*/  HADD2.F32 R3, -RZ, R82.H1_H1 ;  /* 0x30000052ff037230 */ /* 0x000fe20000004100 */
[----:B------:R-:W-:Y:S01]  /*6d80*/  F2FP.F16.F32.PACK_AB R16, R17, R16 ;  /* 0x000000101110723e */ /* 0x000fe200000000ff */
[----:B------:R-:W-:Y:S01]  /*6d90*/  HADD2.F32 R5, -RZ, R83.H1_H1 ;  /* 0x30000053ff057230 */ /* 0x000fe20000004100 */
[----:B------:R-:W-:Y:S01]  /*6da0*/  F2FP.F16.F32.PACK_AB R17, R23, R18 ;  /* 0x000000121711723e */ /* 0x000fe200000000ff */
[----:B------:R-:W-:Y:S01]  /*6db0*/  FFMA R31, R49, R0, R31 ;  /* 0x00000000311f7223 */ /* 0x000fe2000000001f */
[----:B------:R-:W-:Y:S01]  /*6dc0*/  FMUL R35, R46, R35 ;  /* 0x000000232e237220 */ /* 0x000fe20000400000 */
[----:B------:R-:W-:Y:S01]  /*6dd0*/  F2FP.F16.F32.PACK_AB R18, R21, R20 ;  /* 0x000000141512723e */ /* 0x000fe200000000ff */
[----:B------:R-:W-:Y:S01]  /*6de0*/  FFMA R28, R49, R2, R28 ;  /* 0x00000002311c7223 */ /* 0x000fe2000000001c */
[----:B------:R-:W-:Y:S01]  /*6df0*/  F2FP.F16.F32.PACK_AB R19, R27, R22 ;  /* 0x000000161b13723e */ /* 0x000fe200000000ff */
[C---:B------:R-:W-:Y:S01]  /*6e00*/  FFMA R29, R49.reuse, R3, R29 ;  /* 0x00000003311d7223 */ /* 0x040fe2000000001d */
[C---:B------:R-:W-:Y:S01]  /*6e10*/  FFMA R30, R49.reuse, R4, R30 ;  /* 0x00000004311e7223 */ /* 0x040fe2000000001e */
[----:B------:R-:W-:Y:S01]  /*6e20*/  FFMA R35, R49, R5, R35 ;  /* 0x0000000531237223 */ /* 0x000fe20000000023 */
[----:B------:R-:W-:Y:S01]  /*6e30*/  F2FP.F16.F32.PACK_AB R24, R25, R24 ;  /* 0x000000181918723e */ /* 0x000fe200000000ff */
[----:B------:R1:W-:Y:S01]  /*6e40*/  STS.128 [R102+0x20], R16 ;  /* 0x0000201066007388 */ /* 0x0003e20000000c00 */
[----:B------:R-:W-:Y:S02]  /*6e50*/  F2FP.F16.F32.PACK_AB R25, R31, R26 ;  /* 0x0000001a1f19723e */ /* 0x000fe400000000ff */
[----:B------:R-:W-:Y:S02]  /*6e60*/  F2FP.F16.F32.PACK_AB R26, R29, R28 ;  /* 0x0000001c1d1a723e */ /* 0x000fe400000000ff */
[----:B------:R-:W-:Y:S05]  /*6e70*/  F2FP.F16.F32.PACK_AB R27, R35, R30 ;  /* 0x0000001e231b723e */ /* 0x000fea00000000ff */
[----:B------:R1:W-:Y:S01]  /*6e80*/  STS.128 [R110+0x30], R24 ;  /* 0x000030186e007388 */ /* 0x0003e20000000c00 */
[----:B------:R-:W-:Y:S01]  /*6e90*/  @!PT LDS RZ, [RZ] ;  /* 0x00000000fffff984 */ /* 0x000fe20000000800 */
[----:B------:R-:W-:Y:S01]  /*6ea0*/  @!PT LDS RZ, [RZ] ;  /* 0x00000000fffff984 */ /* 0x000fe20000000800 */
[----:B------:R-:W-:Y:S01]  /*6eb0*/  @!PT LDS RZ, [RZ] ;  /* 0x00000000fffff984 */ /* 0x000fe20000000800 */
[----:B------:R-:W-:Y:S01]  /*6ec0*/  @!PT LDS RZ, [RZ] ;  /* 0x00000000fffff984 */ /* 0x000fe20000000800 */
[----:B------:R2:W-:Y:S07]  /*6ed0*/  MEMBAR.ALL.CTA ;  /* 0x0000000000007992 */ /* 0x0005ee0000008000 */
[----:B--2---:R-:W2:Y:S02]  /*6ee0*/  FENCE.VIEW.ASYNC.S ;  /* 0x00000000000073c6 */ /* 0x004ea40000000000 */
[----:B--2---:R-:W-:Y:S06]  /*6ef0*/  BAR.SYNC.DEFER_BLOCKING 0x1, 0x80 ;  /* 0x0042000000007b1d */ /* 0x004fec0000010000 */
[----:B------:R-:W-:Y:S05]  /*6f00*/  @P0 BRA `(.L_x_122) ;  /* 0x0000000000380947 */ /* 0x000fea0003800000 */
[----:B------:R-:W-:Y:S02]  /*6f10*/  UIADD3 UR4, UPT, UPT, UR48, 0x200, URZ ;  /* 0x0000020030047890 */ /* 0x000fe4000fffe0ff */
[----:B------:R-:W-:Y:S01]  /*6f20*/  UIADD3 UR8, UP0, UPT, UR52, 0x680, URZ ;  /* 0x0000068034087890 */ /* 0x000fe2000ff1e0ff */
[----:B------:R-:W-:Y:S01]  /*6f30*/  UMOV UR43, UR36 ;  /* 0x00000024002b7c82 */ /* 0x000fe20008000000 */
[----:B------:R-:W-:Y:S02]  /*6f40*/  UIADD3 UR5, UPT, UPT, UR41, 0x60, URZ ;  /* 0x0000006029057890 */ /* 0x000fe4000fffe0ff */
[----:B------:R-:W-:Y:S01]  /*6f50*/  MOV R97, UR4 ;  /* 0x0000000400617c02 */ /* 0x000fe20008000f00 */
[----:B------:R-:W-:Y:S02]  /*6f60*/  UIADD3.X UR9, UPT, UPT, URZ, UR53, URZ, UP0, !UPT ;  /* 0x00000035ff097290 */ /* 0x000fe400087fe4ff */
[----:B------:R-:W-:Y:S01]  /*6f70*/  UIADD3 UR4, UPT, UPT, UR48, 0x1200, URZ ;  /* 0x0000120030047890 */ /* 0x000fe2000fffe0ff */
[----:B------:R-:W-:Y:S01]  /*6f80*/  R2UR UR40, R97 ;  /* 0x00000000612872ca */ /* 0x000fe200000e0000 */
[----:B------:R-:W-:Y:S01]  /*6f90*/  UMOV UR6, UR42 ;  /* 0x0000002a00067c82 */ /* 0x000fe20008000000 */
[----:B------:R-:W-:Y:S11]  /*6fa0*/  UMOV UR7, UR36 ;  /* 0x0000002400077c82 */ /* 0x000ff60008000000 */
[----:B------:R2:W-:Y:S01]  /*6fb0*/  UTMASTG.3D [UR40], [UR8] ;  /* 0x00000028080073b5 */ /* 0x0005e20008010000 */
[----:B------:R2:W-:Y:S01]  /*6fc0*/  UTMASTG.3D [UR4], [UR8] ;  /* 0x00000004080073b5 */ /* 0x0005e20008010000 */
[----:B------:R0:W-:Y:S01]  /*6fd0*/  UTMACMDFLUSH ;  /* 0x00000000000079b7 */ /* 0x0001e20000000000 */
[----:B--2---:R-:W-:Y:S04]  /*6fe0*/  DEPBAR.LE SB0, 0x1 ;  /* 0x000080400000791a */ /* 0x004fe80000000000 */
.L_x_122:
[----:B------:R-:W-:Y:S05]  /*6ff0*/  BSYNC.RECONVERGENT B0 ;  /* 0x0000000000007941 */ /* 0x000fea0003800200 */
.L_x_121:
[----:B------:R-:W-:Y:S01]  /*7000*/  BAR.SYNC.DEFER_BLOCKING 0x1, 0x80 ;  /* 0x0042000000007b1d */ /* 0x000fe20000010000 */
[----:B------:R-:W-:Y:S01]  /*7010*/  ISETP.NE.AND P1, PT, R111, RZ, PT ;  /* 0x000000ff6f00720c */ /* 0x000fe20003f25270 */
[----:B------:R-:W-:Y:S01]  /*7020*/  UIADD3 UR4, UPT, UPT, UR50, -0x1, URZ ;  /* 0xffffffff32047890 */ /* 0x000fe2000fffe0ff */
[----:B------:R-:W-:Y:S03]  /*7030*/  LEA R2, R60, UR48, 0x3 ;  /* 0x000000303c027c11 */ /* 0x000fe6000f8e18ff */
[----:B------:R-:W-:Y:S08]  /*7040*/  UISETP.GT.U32.AND UP0, UPT, UR4, -0x3, UPT ;  /* 0xfffffffd0400788c */ /* 0x000ff0000bf04070 */
[----:B------:R-:W-:Y:S01]  /*7050*/  @P1 SHF.L.U32 R3, R101, 0x1f, RZ ;  /* 0x0000001f65031819 */ /* 0x000fe200000006ff */
[----:B------:R-:W-:Y:S06]  /*7060*/  BRA.U UP0, `(.L_x_123) ;  /* 0x0000000100247547 */ /* 0x000fec000b800000 */
[----:B------:R-:W-:Y:S01]  /*7070*/  IMAD.U32 R4, RZ, RZ, UR49 ;  /* 0x00000031ff047e24 */ /* 0x000fe2000f8e00ff */
[----:B------:R-:W-:Y:S01]  /*7080*/  MOV R0, UR37 ;  /* 0x0000002500007c02 */ /* 0x000fe20008000f00 */
[----:B------:R-:W-:Y:S03]  /*7090*/  UIADD3 UR49, UPT, UPT, UR49, 0x1, URZ ;  /* 0x0000000131317890 */ /* 0x000fe6000fffe0ff */
[----:B------:R-:W-:Y:S01]  /*70a0*/  @P1 LEA R4, R4, UR48, 0x3 ;  /* 0x0000003004041c11 */ /* 0x000fe2000f8e18ff */
[----:B------:R-:W-:Y:S04]  /*70b0*/  UISETP.NE.AND UP0, UPT, UR49, 0x3, UPT ;  /* 0x000000033100788c */ /* 0x000fe8000bf05270 */
[----:B------:R-:W-:Y:S01]  /*70c0*/  @P1 VIADD R4, R4, 0xb8 ;  /* 0x000000b804041836 */ /* 0x000fe20000000000 */
[----:B------:R-:W-:Y:S04]  /*70d0*/  USEL UR49, UR49, URZ, UP0 ;  /* 0x000000ff31317287 */ /* 0x000fe80008000000 */
[----:B------:R-:W-:Y:S04]  /*70e0*/  @P1 PRMT R0, R0, 0x654, R4 ;  /* 0x0000065400001816 */ /* 0x000fe80000000004 */
[----:B------:R2:W-:Y:S04]  /*70f0*/  @P1 SYNCS.ARRIVE.TRANS64.RED.A1T0 RZ, [R0+URZ], RZ ;  /* 0x000000ff00ff19a7 */ /* 0x0005e800081004ff */
.L_x_123:
[----:B------:R-:W4:Y:S01]  /*7100*/  @P1 SYNCS.PHASECHK.TRANS64.TRYWAIT P0, [R2+URZ+0xa0], R3 ;  /* 0x0000a003020015a7 */ /* 0x000f2200080011ff */
[----:B------:R-:W-:Y:S01]  /*7110*/  BSSY B1, `(.L_x_124) ;  /* 0x0000016000017945 */ /* 0x000fe20003800000 */
[----:B----4-:R-:W-:Y:S03]  /*7120*/  @P1 SEL R61, RZ, 0x1, !P0 ;  /* 0x00000001ff3d1807 */ /* 0x010fe60004000000 */
[----:B------:R-:W-:Y:S05]  /*7130*/  @!P1 BRA `(.L_x_125) ;  /* 0x00000000004c9947 */ /* 0x000fea0003800000 */
[----:B------:R-:W-:Y:S01]  /*7140*/  ISETP.NE.AND P0, PT, R61, RZ, PT ;  /* 0x000000ff3d00720c */ /* 0x000fe20003f05270 */
[----:B------:R-:W-:Y:S01]  /*7150*/  BSSY B0, `(.L_x_126) ;  /* 0x000000b000007945 */ /* 0x000fe20003800000 */
[----:B------:R-:W-:Y:S11]  /*7160*/  ISETP.NE.AND P1, PT, R62, RZ, PT ;  /* 0x000000ff3e00720c */ /* 0x000ff60003f25270 */
[----:B------:R-:W-:Y:S02]  /*7170*/  @!UPT UIADD3 URZ, UPT, UPT, URZ, URZ, URZ ;  /* 0x000000fffffff290 */ /* 0x000fe4000fffe0ff */
[C---:B------:R-:W-:Y:S01]  /*7180*/  @P1 IMAD R6, R60.reuse, 0x2000, R104 ;  /* 0x000020003c061824 */ /* 0x040fe200078e0268 */
[C---:B------:R-:W-:Y:S01]  /*7190*/  @P1 LEA R4, R60.reuse, R102, 0xd ;  /* 0x000000663c041211 */ /* 0x040fe200078e68ff */
[C---:B------:R-:W-:Y:S02]  /*71a0*/  @P1 IMAD R5, R60.reuse, 0x2000, R103 ;  /* 0x000020003c051824 */ /* 0x040fe400078e0267 */
[----:B------:R-:W-:Y:S01]  /*71b0*/  @P1 IMAD R3, R60, 0x2000, R110 ;  /* 0x000020003c031824 */ /* 0x000fe200078e026e */
[----:B------:R-:W-:Y:S06]  /*71c0*/  @P0 BRA `(.L_x_127) ;  /* 0x00000000000c0947 */ /* 0x000fec0003800000 */
[----:B--2---:R-:W-:Y:S04]  /*71d0*/  SHF.L.U32 R0, R101, 0x1f, RZ ;  /* 0x0000001f65007819 */ /* 0x004fe800000006ff */
[----:B------:R-:W2:Y:S02]  /*71e0*/  SYNCS.PHASECHK.TRANS64.TRYWAIT P0, [R2+URZ+0xa0], R0 ;  /* 0x0000a000020075a7 */ /* 0x000ea400080011ff */
[----:B--2---:R-:W-:Y:S05]  /*71f0*/  @!P0 BRA `(.L_x_128) ;  /* 0x0000002800308947 */ /* 0x004fea0003800000 */
.L_x_127:
[----:B------:R-:W-:Y:S05]  /*7200*/  BSYNC B0 ;  /* 0x0000000000007941 */ /* 0x000fea0003800000 */
.L_x_126:
[----:B------:R-:W-:Y:S02]  /*7210*/  ISETP.NE.AND P0, PT, R62, RZ, PT ;  /* 0x000000ff3e00720c */ /* 0x000fe40003f05270 */
[----:B------:R-:W-:Y:S11]  /*7220*/  IADD3 R60, PT, PT, R60, 0x1, RZ ;  /* 0x000000013c3c7810 */ /* 0x000ff60007ffe0ff */
[----:B------:R4:W1:Y:S04]  /*7230*/  @P0 LDS.128 R56, [R6] ;  /* 0x0000000006380984 */ /* 0x0008680000000c00 */
[----:B------:R4:W1:Y:S04]  /*7240*/  @P0 LDS.128 R64, [R5+0x10] ;  /* 0x0000100005400984 */ /* 0x0008680000000c00 */
[----:B------:R4:W1:Y:S04]  /*7250*/  @P0 LDS.128 R72, [R4+0x20] ;  /* 0x0000200004480984 */ /* 0x0008680000000c00 */
[----:B------:R4:W1:Y:S02]  /*7260*/  @P0 LDS.128 R80, [R3+0x30] ;  /* 0x0000300003500984 */ /* 0x0008640000000c00 */
.L_x_125:
[----:B------:R-:W-:Y:S05]  /*7270*/  BSYNC B1 ;  /* 0x0000000000017941 */ /* 0x000fea0003800000 */
.L_x_124:
[----:B--2---:R-:W-:Y:S05]  /*7280*/  VIADD R0, R47, 0x20 ;  /* 0x000000202f007836 */ /* 0x004fea0000000000 */
[----:B------:R-:W-:Y:S04]  /*7290*/  SHF.R.U32.HI R0, RZ, 0x15, R0 ;  /* 0x00000015ff007819 */ /* 0x000fe80000011600 */
[----:B------:R-:W-:Y:S11]  /*72a0*/  LOP3.LUT P0, RZ, R0, 0x3, R96, 0x48, !PT ;  /* 0x0000000300ff7812 */ /* 0x000ff60007804860 */
[----:B------:R-:W-:Y:S02]  /*72b0*/  @!UPT UIADD3 URZ, UPT, UPT, URZ, URZ, URZ ;  /* 0x000000fffffff290 */ /* 0x000fe4000fffe0ff */
[----:B------:R-:W-:Y:S05]  /*72c0*/  @!P0 BRA `(.L_x_129) ;  /* 0x0000000000408947 */ /* 0x000fea0003800000 */
[----:B------:R-:W2:Y:S01]  /*72d0*/  LDCU.64 UR8, c[0x4][0x70] ;  /* 0x01000e00ff0877ac */ /* 0x000ea20008000a00 */
[----:B----4-:R-:W-:Y:S01]  /*72e0*/  MOV R3, 0x0 ;  /* 0x0000000000037802 */ /* 0x010fe20000000f00 */
[----:B------:R-:W-:Y:S02]  /*72f0*/  HFMA2 R12, -RZ, RZ, 0, 5.9604644775390625e-08 ;  /* 0x00000001ff0c7431 */ /* 0x000fe400000001ff */
[----:B-1----:R-:W-:Y:S02]  /*7300*/  IMAD.MOV.U32 R8, RZ, RZ, 0x192 ;  /* 0x00000192ff087424 */ /* 0x002fe400078e00ff */
[----:B------:R-:W-:Y:S01]  /*7310*/  IMAD.MOV.U32 R13, RZ, RZ, RZ ;  /* 0x000000ffff0d7224 */ /* 0x000fe200078e00ff */
[----:B------:R-:W1:Y:S01]  /*7320*/  LDCU.64 UR6, c[0x4][0x78] ;  /* 0x01000f00ff0677ac */ /* 0x000e620008000a00 */
[----:B------:R-:W4:Y:S01]  /*7330*/  LDC.64 R2, c[0x4][R3] ;  /* 0x0100000003027b82 */ /* 0x000f220000000a00 */
[----:B------:R-:W5:Y:S01]  /*7340*/  LDCU.64 UR4, c[0x4][0x10] ;  /* 0x01000200ff0477ac */ /* 0x000f620008000a00 */
[----:B--2---:R-:W-:Y:S01]  /*7350*/  MOV R5, UR9 ;  /* 0x0000000900057c02 */ /* 0x004fe20008000f00 */
[----:B------:R-:W-:Y:S01]  /*7360*/  IMAD.U32 R4, RZ, RZ, UR8 ;  /* 0x00000008ff047e24 */ /* 0x000fe2000f8e00ff */
[----:B-1----:R-:W-:Y:S01]  /*7370*/  MOV R7, UR7 ;  /* 0x0000000700077c02 */ /* 0x002fe20008000f00 */
[----:B------:R-:W-:Y:S01]  /*7380*/  IMAD.U32 R6, RZ, RZ, UR6 ;  /* 0x00000006ff067e24 */ /* 0x000fe2000f8e00ff */
[----:B-----5:R-:W-:Y:S01]  /*7390*/  MOV R11, UR5 ;  /* 0x00000005000b7c02 */ /* 0x020fe20008000f00 */
[----:B------:R-:W-:Y:S02]  /*73a0*/  IMAD.U32 R10, RZ, RZ, UR4 ;  /* 0x00000004ff0a7e24 */ /* 0x000fe4000f8e00ff */
[----:B------:R-:W-:Y:S07]  /*73b0*/  LEPC R20, `(.L_x_129) ;  /* 0x000000001014794e */ /* 0x000fee0000000000 */
[----:B---34-:R-:W-:Y:S05]  /*73c0*/  CALL.ABS.NOINC R2 ;  /* 0x0000000002007343 */ /* 0x018fea0003c00000 */
.L_x_129:
[----:B------:R-:W-:Y:S05]  /*73d0*/  WARPSYNC.ALL ;  /* 0x0000000000007948 */ /* 0x000fea0003800000 */
[----:B------:R-:W-:Y:S01]  /*73e0*/  R2UR UR4, R47 ;  /* 0x000000002f0472ca */ /* 0x000fe200000e0000 */
[--C-:B-1----:R-:W-:Y:S01]  /*73f0*/  HADD2.F32 R50, -RZ, R56.reuse.H0_H0 ;  /* 0x20000038ff327230 */ /* 0x102fe20000004100 */
[----:B------:R-:W-:Y:S01]  /*7400*/  ISETP.NE.AND P0, PT, R106, RZ, PT ;  /* 0x000000ff6a00720c */ /* 0x000fe20003f05270 */
[----:B------:R-:W-:Y:S01]  /*7410*/  HADD2.F32 R51, -RZ, R56.H1_H1 ;  /* 0x30000038ff337230 */ /* 0x000fe20000004100 */
[----:B------:R-:W-:Y:S01]  /*7420*/  BSSY.RECONVERGENT B0, `(.L_x_130) ;  /* 0x000008a000007945 */ /* 0x000fe20003800200 */
[--C-:B------:R-:W-:Y:S08]  /*7430*/  HADD2.F32 R52, -RZ, R57.reuse.H0_H0 ;  /* 0x20000039ff347230 */ /* 0x100ff00000004100 */
[----:B----4-:R-:W1:Y:S02]  /*7440*/  LDTM.x32 R4, tmem[UR4+0x20] ;  /* 0x00002004000479ee */ /* 0x010e6400082c0000 */
[C---:B-1----:R-:W-:Y:S01]  /*7450*/  FMUL R0, R46.reuse, R4 ;  /* 0x000000042e007220 */ /* 0x042fe20000400000 */
        /* <DEDUP_REMOVED lines=67> */
[----:B------:R1:W-:Y:S01]  /*7890*/  STS.128 [R104+0x2000], R52 ;  /* 0x0020003468007388 */ /* 0x0003e20000000c00 */
        /* <DEDUP_REMOVED lines=52> */
[----:B------:R-:W-:Y:S02]  /*7be0*/  UIADD3 UR12, UP0, UPT, UR52, 0x680, URZ ;  /* 0x00000680340c7890 */ /* 0x000fe4000ff1e0ff */
[----:B------:R-:W-:Y:S02]  /*7bf0*/  UIADD3 UR9, UPT, UPT, UR41, 0x20, URZ ;  /* 0x0000002029097890 */ /* 0x000fe4000fffe0ff */
[----:B------:R-:W-:Y:S02]  /*7c00*/  UIADD3 UR8, UPT, UPT, UR48, 0x2200, URZ ;  /* 0x0000220030087890 */ /* 0x000fe4000fffe0ff */
[----:B------:R-:W-:Y:S01]  /*7c10*/  UIADD3.X UR13, UPT, UPT, URZ, UR53, URZ, UP0, !UPT ;  /* 0x00000035ff0d7290 */ /* 0x000fe200087fe4ff */
[----:B------:R-:W-:Y:S01]  /*7c20*/  UMOV UR10, UR42 ;  /* 0x0000002a000a7c82 */ /* 0x000fe20008000000 */
[----:B------:R-:W-:Y:S01]  /*7c30*/  UMOV UR11, UR36 ;  /* 0x00000024000b7c82 */ /* 0x000fe20008000000 */
[----:B------:R-:W-:Y:S02]  /*7c40*/  UIADD3 UR5, UPT, UPT, UR41, 0x80, URZ ;  /* 0x0000008029057890 */ /* 0x000fe4000fffe0ff */
[----:B------:R-:W-:Y:S01]  /*7c50*/  UIADD3 UR4, UPT, UPT, UR48, 0x3200, URZ ;  /* 0x0000320030047890 */ /* 0x000fe2000fffe0ff */
[----:B------:R-:W-:Y:S03]  /*7c60*/  UMOV UR6, UR42 ;  /* 0x0000002a00067c82 */ /* 0x000fe60008000000 */
[----:B------:R2:W-:Y:S01]  /*7c70*/  UTMASTG.3D [UR8], [UR12] ;  /* 0x000000080c0073b5 */ /* 0x0005e20008010000 */
[----:B------:R-:W-:Y:S04]  /*7c80*/  UMOV UR7, UR36 ;  /* 0x0000002400077c82 */ /* 0x000fe80008000000 */
[----:B------:R2:W-:Y:S01]  /*7c90*/  UTMASTG.3D [UR4], [UR12] ;  /* 0x000000040c0073b5 */ /* 0x0005e20008010000 */
[----:B------:R0:W-:Y:S01]  /*7ca0*/  UTMACMDFLUSH ;  /* 0x00000000000079b7 */ /* 0x0001e20000000000 */
[----:B--2---:R-:W-:Y:S04]  /*7cb0*/  DEPBAR.LE SB0, 0x1 ;  /* 0x000080400000791a */ /* 0x004fe80000000000 */
.L_x_131:
[----:B------:R-:W-:Y:S05]  /*7cc0*/  BSYNC.RECONVERGENT B0 ;  /* 0x0000000000007941 */ /* 0x000fea0003800200 */
.L_x_130:
[----:B------:R-:W-:Y:S01]  /*7cd0*/  BAR.SYNC.DEFER_BLOCKING 0x1, 0x80 ;  /* 0x0042000000007b1d */ /* 0x000fe20000010000 */
[----:B------:R-:W-:Y:S01]  /*7ce0*/  ISETP.NE.AND P1, PT, R111, RZ, PT ;  /* 0x000000ff6f00720c */ /* 0x000fe20003f25270 */
[----:B------:R-:W-:Y:S01]  /*7cf0*/  UISETP.GT.U32.AND UP0, UPT, UR50, -0x3, UPT ;  /* 0xfffffffd3200788c */ /* 0x000fe2000bf04070 */
[----:B------:R-:W-:Y:S11]  /*7d00*/  LEA R4, R60, UR48, 0x3 ;  /* 0x000000303c047c11 */ /* 0x000ff6000f8e18ff */
        /* <DEDUP_REMOVED lines=11> */
.L_x_132:
        /* <DEDUP_REMOVED lines=9> */
[C---:B--2---:R-:W-:Y:S01]  /*7e50*/  @P1 LEA R0, R60.reuse, R102, 0xd ;  /* 0x000000663c001211 */ /* 0x044fe200078e68ff */
[C---:B------:R-:W-:Y:S02]  /*7e60*/  @P1 IMAD R2, R60.reuse, 0x2000, R103 ;  /* 0x000020003c021824 */ /* 0x040fe400078e0267 */
[----:B------:R-:W-:Y:S01]  /*7e70*/  @P1 IMAD R60, R60, 0x2000, R110 ;  /* 0x000020003c3c1824 */ /* 0x000fe200078e026e */
[----:B------:R-:W-:Y:S06]  /*7e80*/  @P0 BRA `(.L_x_136) ;  /* 0x00000000000c0947 */ /* 0x000fec0003800000 */
[----:B------:R-:W-:Y:S04]  /*7e90*/  SHF.L.U32 R5, R101, 0x1f, RZ ;  /* 0x0000001f65057819 */ /* 0x000fe800000006ff */
[----:B------:R-:W2:Y:S02]  /*7ea0*/  SYNCS.PHASECHK.TRANS64.TRYWAIT P0, [R4+URZ+0xa0], R5 ;  /* 0x0000a005040075a7 */ /* 0x000ea400080011ff */
[----:B--2---:R-:W-:Y:S05]  /*7eb0*/  @!P0 BRA `(.L_x_137) ;  /* 0x0000001c00148947 */ /* 0x004fea0003800000 */
.L_x_136:
[----:B------:R-:W-:Y:S05]  /*7ec0*/  BSYNC B0 ;  /* 0x0000000000007941 */ /* 0x000fea0003800000 */
.L_x_135:
[----:B------:R-:W-:Y:S11]  /*7ed0*/  ISETP.NE.AND P0, PT, R62, RZ, PT ;  /* 0x000000ff3e00720c */ /* 0x000ff60003f05270 */
[----:B------:R-:W-:Y:S02]  /*7ee0*/  @!UPT UIADD3 URZ, UPT, UPT, URZ, URZ, URZ ;  /* 0x000000fffffff290 */ /* 0x000fe4000fffe0ff */
[----:B------:R4:W1:Y:S04]  /*7ef0*/  @P0 LDS.128 R56, [R3] ;  /* 0x0000000003380984 */ /* 0x0008680000000c00 */
[----:B------:R4:W1:Y:S04]  /*7f00*/  @P0 LDS.128 R64, [R2+0x10] ;  /* 0x0000100002400984 */ /* 0x0008680000000c00 */
[----:B------:R4:W1:Y:S04]  /*7f10*/  @P0 LDS.128 R72, [R0+0x20] ;  /* 0x0000200000480984 */ /* 0x0008680000000c00 */
[----:B------:R4:W1:Y:S02]  /*7f20*/  @P0 LDS.128 R80, [R60+0x30] ;  /* 0x000030003c500984 */ /* 0x0008640000000c00 */
.L_x_134:
[----:B------:R-:W-:Y:S05]  /*7f30*/  BSYNC B1 ;  /* 0x0000000000017941 */ /* 0x000fea0003800000 */
.L_x_133:
[----:B--2-4-:R-:W-:Y:S05]  /*7f40*/  VIADD R0, R47, 0x40 ;  /* 0x000000402f007836 */ /* 0x014fea0000000000 */
[----:B------:R-:W-:Y:S04]  /*7f50*/  SHF.R.U32.HI R0, RZ, 0x15, R0 ;  /* 0x00000015ff007819 */ /* 0x000fe80000011600 */
[----:B------:R-:W-:Y:S11]  /*7f60*/  LOP3.LUT P0, RZ, R0, 0x3, R96, 0x48, !PT ;  /* 0x0000000300ff7812 */ /* 0x000ff60007804860 */
[----:B------:R-:W-:Y:S02]  /*7f70*/  @!UPT UIADD3 URZ, UPT, UPT, URZ, URZ, URZ ;  /* 0x000000fffffff290 */ /* 0x000fe4000fffe0ff */
[----:B------:R-:W-:Y:S05]  /*7f80*/  @!P0 BRA `(.L_x_138) ;  /* 0x0000000000408947 */ /* 0x000fea0003800000 */
[----:B------:R-:W2:Y:S01]  /*7f90*/  LDCU.64 UR8, c[0x4][0x70] ;  /* 0x01000e00ff0877ac */ /* 0x000ea20008000a00 */
[----:B------:R-:W-:Y:S01]  /*7fa0*/  MOV R3, 0x0 ;  /* 0x0000000000037802 */ /* 0x000fe20000000f00 */
        /* <DEDUP_REMOVED lines=14> */
.L_x_138:
[----:B------:R-:W-:Y:S01]  /*8090*/  ISETP.NE.AND P0, PT, R106, RZ, PT ;  /* 0x000000ff6a00720c */ /* 0x000fe20003f05270 */
[----:B------:R-:W-:Y:S05]  /*80a0*/  WARPSYNC.ALL ;  /* 0x0000000000007948 */ /* 0x000fea0003800000 */
[----:B------:R-:W-:Y:S01]  /*80b0*/  R2UR UR4, R47 ;  /* 0x000000002f0472ca */ /* 0x000fe200000e0000 */
[--C-:B-1----:R-:W-:Y:S01]  /*80c0*/  HADD2.F32 R47, -RZ, R56.reuse.H0_H0 ;  /* 0x20000038ff2f7230 */ /* 0x102fe20000004100 */
[----:B------:R-:W-:Y:S01]  /*80d0*/  IADD3 R112, PT, PT, R112, 0x120, RZ ;  /* 0x0000012070707810 */ /* 0x000fe20007ffe0ff */
[----:B------:R-:W-:Y:S01]  /*80e0*/  HADD2.F32 R50, -RZ, R56.H1_H1 ;  /* 0x30000038ff327230 */ /* 0x000fe20000004100 */
[----:B------:R-:W-:Y:S01]  /*80f0*/  BSSY.RECONVERGENT B0, `(.L_x_139) ;  /* 0x000008d000007945 */ /* 0x000fe20003800200 */
[--C-:B------:R-:W-:Y:S01]  /*8100*/  HADD2.F32 R51, -RZ, R57.reuse.H0_H0 ;  /* 0x20000039ff337230 */ /* 0x100fe20000004100 */
[----:B------:R-:W-:Y:S01]  /*8110*/  LOP3.LUT R112, R112, 0xfefffff8, RZ, 0xc0, !PT ;  /* 0xfefffff870707812 */ /* 0x000fe200078ec0ff */
[----:B------:R-:W-:Y:S02]  /*8120*/  HADD2.F32 R52, -RZ, R57.H1_H1 ;  /* 0x30000039ff347230 */ /* 0x000fe40000004100 */
[--C-:B------:R-:W-:Y:S02]  /*8130*/  HADD2.F32 R53, -RZ, R58.reuse.H0_H0 ;  /* 0x2000003aff357230 */ /* 0x100fe40000004100 */
[----:B------:R-:W-:Y:S02]  /*8140*/  HADD2.F32 R54, -RZ, R58.H1_H1 ;  /* 0x3000003aff367230 */ /* 0x000fe40000004100 */
[----:B------:R-:W1:Y:S01]  /*8150*/  LDTM.x32 R4, tmem[UR4+0x40] ;  /* 0x00004004000479ee */ /* 0x000e6200082c0000 */
[----:B------:R-:W-:Y:S01]  /*8160*/  NOP ;  /* 0x0000000000007918 */ /* 0x000fe20000000000 */
[----:B-1----:R1:W-:Y:S01]  /*8170*/  SYNCS.ARRIVE.TRANS64.RED.A1T0 RZ, [R112+URZ], RZ ;  /* 0x000000ff70ff79a7 */ /* 0x0023e200081004ff */
[--C-:B------:R-:W-:Y:S02]  /*8180*/  HADD2.F32 R55, -RZ, R59.reuse.H0_H0 ;  /* 0x2000003bff377230 */ /* 0x100fe40000004100 */
[----:B------:R-:W-:Y:S02]  /*8190*/  HADD2.F32 R56, -RZ, R59.H1_H1 ;  /* 0x3000003bff387230 */ /* 0x000fe40000004100 */
        /* <DEDUP_REMOVED lines=9> */
[C---:B------:R-:W-:Y:S01]  /*8230*/  FMUL R4, R46.reuse, R4 ;  /* 0x000000042e047220 */ /* 0x040fe20000400000 */
[C---:B------:R-:W-:Y:S01]  /*8240*/  FMUL R5, R46.reuse, R5 ;  /* 0x000000052e057220 */ /* 0x040fe20000400000 */
[C---:B------:R-:W-:Y:S01]  /*8250*/  FMUL R6, R46.reuse, R6 ;  /* 0x000000062e067220 */ /* 0x040fe20000400000 */
[C---:B------:R-:W-:Y:S01]  /*8260*/  FMUL R7, R46.reuse, R7 ;  /* 0x000000072e077220 */ /* 0x040fe20000400000 */
[C---:B------:R-:W-:Y:S01]  /*8270*/  FFMA R4, R49.reuse, R47, R4 ;  /* 0x0000002f31047223 */ /* 0x040fe20000000004 */
[C---:B------:R-:W-:Y:S01]  /*8280*/  FFMA R5, R49.reuse, R50, R5 ;  /* 0x0000003231057223 */ /* 0x040fe20000000005 */
[C---:B------:R-:W-:Y:S01]  /*8290*/  FFMA R6, R49.reuse, R51, R6 ;  /* 0x0000003331067223 */ /* 0x040fe20000000006 */
[----:B------:R-:W-:Y:S01]  /*82a0*/  FFMA R7, R49, R52, R7 ;  /* 0x0000003431077223 */ /* 0x000fe20000000007 */
[C---:B------:R-:W-:Y:S01]  /*82b0*/  FMUL R8, R46.reuse, R8 ;  /* 0x000000082e087220 */ /* 0x040fe20000400000 */
[C---:B------:R-:W-:Y:S01]  /*82c0*/  FMUL R9, R46.reuse, R9 ;  /* 0x000000092e097220 */ /* 0x040fe20000400000 */
[----:B------:R-:W-:Y:S01]  /*82d0*/  F2FP.F16.F32.PACK_AB R4, R5, R4 ;  /* 0x000000040504723e */ /* 0x000fe200000000ff */
[C---:B------:R-:W-:Y:S01]  /*82e0*/  FMUL R10, R46.reuse, R10 ;  /* 0x0000000a2e0a7220 */ /* 0x040fe20000400000 */
[----:B------:R-:W-:Y:S01]  /*82f0*/  F2FP.F16.F32.PACK_AB R5, R7, R6 ;  /* 0x000000060705723e */ /* 0x000fe200000000ff */
[C---:B------:R-:W-:Y:S01]  /*8300*/  FFMA R8, R49.reuse, R53, R8 ;  /* 0x0000003531087223 */ /* 0x040fe20000000008 */
[C---:B------:R-:W-:Y:S01]  /*8310*/  FFMA R9, R49.reuse, R54, R9 ;  /* 0x0000003631097223 */ /* 0x040fe20000000009 */
[----:B------:R-:W-:Y:S01]  /*8320*/  FFMA R10, R49, R55, R10 ;  /* 0x00000037310a7223 */ /* 0x000fe2000000000a */
[C---:B------:R-:W-:Y:S01]  /*8330*/  FMUL R11, R46.reuse, R11 ;  /* 0x0000000b2e0b7220 */ /* 0x040fe20000400000 */
[C---:B------:R-:W-:Y:S01]  /*8340*/  FMUL R0, R46.reuse, R12 ;  /* 0x0000000c2e007220 */ /* 0x040fe20000400000 */
[C---:B------:R-:W-:Y:S01]  /*8350*/  FMUL R2, R46.reuse, R13 ;  /* 0x0000000d2e027220 */ /* 0x040fe20000400000 */
[----:B------:R-:W-:Y:S01]  /*8360*/  F2FP.F16.F32.PACK_AB R6, R9, R8 ;  /* 0x000000080906723e */ /* 0x000fe200000000ff */
[C---:B------:R-:W-:Y:S01]  /*8370*/  FFMA R11, R49.reuse, R56, R11 ;  /* 0x00000038310b7223 */ /* 0x040fe2000000000b */
[C---:B------:R-:W-:Y:S01]  /*8380*/  FFMA R0, R49.reuse, R57, R0 ;  /* 0x0000003931007223 */ /* 0x040fe20000000000 */
[C---:B------:R-:W-:Y:S01]  /*8390*/  FFMA R2, R49.reuse, R58, R2 ;  /* 0x0000003a31027223 */ /* 0x040fe20000000002 */
[C---:B------:R-:W-:Y:S01]  /*83a0*/  FMUL R3, R46.reuse, R14 ;  /* 0x0000000e2e037220 */ /* 0x040fe20000400000 */
[C---:B------:R-:W-:Y:S01]  /*83b0*/  FMUL R15, R46.reuse, R15 ;  /* 0x0000000f2e0f7220 */ /* 0x040fe20000400000 */
[C---:B------:R-:W-:Y:S01]  /*83c0*/  FMUL R12, R46.reuse, R16 ;  /* 0x000000102e0c7220 */ /* 0x040fe20000400000 */
[C---:B------:R-:W-:Y:S01]  /*83d0*/  FMUL R13, R46.reuse, R17 ;  /* 0x000000112e0d7220 */ /* 0x040fe20000400000 */
[C---:B------:R-:W-:Y:S01]  /*83e0*/  FFMA R3, R49.reuse, R59, R3 ;  /* 0x0000003b31037223 */ /* 0x040fe20000000003 */
[C---:B------:R-:W-:Y:S01]  /*83f0*/  FMUL R14, R46.reuse, R18 ;  /* 0x000000122e0e7220 */ /* 0x040fe20000400000 */
[----:B------:R-:W-:Y:S01]  /*8400*/  FFMA R15, R49, R60, R15 ;  /* 0x0000003c310f7223 */ /* 0x000fe2000000000f */
[C---:B------:R-:W-:Y:S01]  /*8410*/  FMUL R19, R46.reuse, R19 ;  /* 0x000000132e137220 */ /* 0x040fe20000400000 */
[----:B------:R-:W-:Y:S01]  /*8420*/  F2FP.F16.F32.PACK_AB R7, R11, R10 ;  /* 0x0000000a0b07723e */ /* 0x000fe200000000ff */
[C---:B------:R-:W-:Y:S01]  /*8430*/  FFMA R12, R49.reuse, R61, R12 ;  /* 0x0000003d310c7223 */ /* 0x040fe2000000000c */
[----:B------:R-:W-:Y:S02]  /*8440*/  HADD2.F32 R66, -RZ, R72.H1_H1 ;  /* 0x30000048ff427230 */ /* 0x000fe40000004100 */
[C---:B------:R-:W-:Y:S01]  /*8450*/  FMUL R16, R46.reuse, R20 ;  /* 0x000000142e107220 */ /* 0x040fe20000400000 */
[C---:B------:R-:W-:Y:S01]  /*8460*/  FFMA R13, R49.reuse, R62, R13 ;  /* 0x0000003e310d7223 */ /* 0x040fe2000000000d */
[----:B------:R1:W-:Y:S01]  /*8470*/  STS.128 [R104+0x4000], R4 ;  /* 0x0040000468007388 */ /* 0x0003e20000000c00 */
[--C-:B------:R-:W-:Y:S02]  /*8480*/  HADD2.F32 R67, -RZ, R73.reuse.H0_H0 ;  /* 0x20000049ff437230 */ /* 0x100fe40000004100 */
[C---:B------:R-:W-:Y:S01]  /*8490*/  FMUL R17, R46.reuse, R21 ;  /* 0x000000152e117220 */ /* 0x040fe20000400000 */
[C---:B------:R-:W-:Y:S01]  /*84a0*/  FFMA R14, R49.reuse, R63, R14 ;  /* 0x0000003f310e7223 */ /* 0x040fe2000000000e */
[----:B------:R-:W-:Y:S02]  /*84b0*/  HADD2.F32 R68, -RZ, R73.H1_H1 ;  /* 0x30000049ff447230 */ /* 0x000fe40000004100 */
[C---:B------:R-:W-:Y:S01]  /*84c0*/  FMUL R18, R46.reuse, R22 ;  /* 0x000000162e127220 */ /* 0x040fe20000400000 */
[C---:B------:R-:W-:Y:S01]  /*84d0*/  FFMA R19, R49.reuse, R64, R19 ;  /* 0x0000004031137223 */ /* 0x040fe20000000013 */
        /* <DEDUP_REMOVED lines=13> */
[----:B------:R-:W-:Y:S01]  /*85b0*/  FMUL R27, R46, R27 ;  /* 0x0000001b2e1b7220 */ /* 0x000fe20000400000 */
[----:B------:R-:W-:Y:S01]  /*85c0*/  F2FP.F16.F32.PACK_AB R8, R2, R0 ;  /* 0x000000000208723e */ /* 0x000fe200000000ff */
[----:B------:R-:W-:Y:S01]  /*85d0*/  FFMA R20, R49, R69, R20 ;  /* 0x0000004531147223 */ /* 0x000fe20000000014 */
[----:B------:R-:W-:Y:S01]  /*85e0*/  F2FP.F16.F32.PACK_AB R9, R15, R3 ;  /* 0x000000030f09723e */ /* 0x000fe200000000ff */
[----:B------:R-:W-:Y:S01]  /*85f0*/  HADD2.F32 R74, -RZ, R80.H1_H1 ;  /* 0x30000050ff4a7230 */ /* 0x000fe20000004100 */
[----:B------:R-:W-:Y:S01]  /*8600*/  F2FP.F16.F32.PACK_AB R10, R13, R12 ;  /* 0x0000000c0d0a723e */ /* 0x000fe200000000ff */
[C---:B------:R-:W-:Y:S01]  /*8610*/  FMUL R24, R46.reuse, R28 ;  /* 0x0000001c2e187220 */ /* 0x040fe20000400000 */
[----:B------:R-:W-:Y:S01]  /*8620*/  F2FP.F16.F32.PACK_AB R11, R19, R14 ;  /* 0x0000000e130b723e */ /* 0x000fe200000000ff */
[C---:B------:R-:W-:Y:S01]  /*8630*/  FFMA R21, R49.reuse, R70, R21 ;  /* 0x0000004631157223 */ /* 0x040fe20000000015 */
[--C-:B------:R-:W-:Y:S02]  /*8640*/  HADD2.F32 R75, -RZ, R81.reuse.H0_H0 ;  /* 0x20000051ff4b7230 */ /* 0x100fe40000004100 */
[C---:B------:R-:W-:Y:S01]  /*8650*/  FMUL R25, R46.reuse, R29 ;  /* 0x0000001d2e197220 */ /* 0x040fe20000400000 */
[C---:B------:R-:W-:Y:S01]  /*8660*/  FFMA R22, R49.reuse, R71, R22 ;  /* 0x0000004731167223 */ /* 0x040fe20000000016 */
[----:B------:R1:W-:Y:S01]  /*8670*/  STS.128 [R103+0x4010], R8 ;  /* 0x0040100867007388 */ /* 0x0003e20000000c00 */
        /* <DEDUP_REMOVED lines=8> */
[----:B------:R-:W-:Y:S01]  /*8700*/  FFMA R25, R49, R74, R25 ;  /* 0x0000004a31197223 */ /* 0x000fe20000000019 */
[--C-:B------:R-:W-:Y:S02]  /*8710*/  HADD2.F32 R79, -RZ, R83.reuse.H0_H0 ;  /* 0x20000053ff4f7230 */ /* 0x100fe40000004100 */
[C---:B------:R-:W-:Y:S01]  /*8720*/  FMUL R29, R46.reuse, R33 ;  /* 0x000000212e1d7220 */ /* 0x040fe20000400000 */
[----:B------:R-:W-:Y:S01]  /*8730*/  F2FP.F16.F32.PACK_AB R16, R17, R16 ;  /* 0x000000101110723e */ /* 0x000fe200000000ff */
[----:B------:R-:W-:Y:S01]  /*8740*/  FFMA R26, R49, R75, R26 ;  /* 0x0000004b311a7223 */ /* 0x000fe2000000001a */
[----:B------:R-:W-:Y:S02]  /*8750*/  HADD2.F32 R80, -RZ, R83.H1_H1 ;  /* 0x30000053ff507230 */ /* 0x000fe40000004100 */
[C---:B------:R-:W-:Y:S01]  /*8760*/  FMUL R30, R46.reuse, R34 ;  /* 0x000000222e1e7220 */ /* 0x040fe20000400000 */
        /* <DEDUP_REMOVED lines=37> */
.L_x_140:
[----:B------:R-:W-:Y:S05]  /*89c0*/  BSYNC.RECONVERGENT B0 ;  /* 0x0000000000007941 */ /* 0x000fea0003800200 */
.L_x_139:
[----:B------:R-:W-:Y:S01]  /*89d0*/  BAR.SYNC.DEFER_BLOCKING 0x1, 0x80 ;  /* 0x0042000000007b1d */ /* 0x000fe20000010000 */
[----:B------:R-:W-:Y:S01]  /*89e0*/  UIADD3 UR4, UPT, UPT, UR50, 0x1, URZ ;  /* 0x0000000132047890 */ /* 0x000fe2000fffe0ff */
[----:B------:R-:W-:Y:S03]  /*89f0*/  IADD3 R48, PT, PT, R48, 0x1, RZ ;  /* 0x0000000130307810 */ /* 0x000fe60007ffe0ff */
[----:B------:R-:W-:Y:S09]  /*8a00*/  UISETP.GT.U32.AND UP0, UPT, UR4, -0x3, UPT ;  /* 0xfffffffd0400788c */ /* 0x000ff2000bf04070 */
[----:B------:R-:W-:Y:S05]  /*8a10*/  BRA.U UP0, `(.L_x_141) ;  /* 0x0000000100287547 */ /* 0x000fea000b800000 */
[----:B------:R-:W-:Y:S01]  /*8a20*/  ISETP.NE.AND P0, PT, R111, RZ, PT ;  /* 0x000000ff6f00720c */ /* 0x000fe20003f05270 */
[----:B------:R-:W-:Y:S01]  /*8a30*/  IMAD.U32 R2, RZ, RZ, UR49 ;  /* 0x00000031ff027e24 */ /* 0x000fe2000f8e00ff */
[----:B------:R-:W-:Y:S01]  /*8a40*/  UIADD3 UR49, UPT, UPT, UR49, 0x1, URZ ;  /* 0x0000000131317890 */ /* 0x000fe2000fffe0ff */
[----:B------:R-:W-:Y:S03]  /*8a50*/  IMAD.U32 R0, RZ, RZ, UR37 ;  /* 0x00000025ff007e24 */ /* 0x000fe6000f8e00ff */
[----:B------:R-:W-:Y:S04]  /*8a60*/  UISETP.NE.AND UP0, UPT, UR49, 0x3, UPT ;  /* 0x000000033100788c */ /* 0x000fe8000bf05270 */
[----:B------:R-:W-:Y:S03]  /*8a70*/  USEL UR49, UR49, URZ, UP0 ;  /* 0x000000ff31317287 */ /* 0x000fe60008000000 */
[----:B------:R-:W-:Y:S05]  /*8a80*/  @P0 LEA R2, R2, UR48, 0x3 ;  /* 0x0000003002020c11 */ /* 0x000fea000f8e18ff */
[----:B------:R-:W-:Y:S05]  /*8a90*/  @P0 VIADD R2, R2, 0xb8 ;  /* 0x000000b802020836 */ /* 0x000fea0000000000 */
[----:B------:R-:W-:Y:S04]  /*8aa0*/  @P0 PRMT R0, R0, 0x654, R2 ;  /* 0x0000065400000816 */ /* 0x000fe80000000002 */
[----:B------:R2:W-:Y:S03]  /*8ab0*/  @P0 SYNCS.ARRIVE.TRANS64.RED.A1T0 RZ, [R0+URZ], RZ ;  /* 0x000000ff00ff09a7 */ /* 0x0005e600081004ff */
.L_x_141:
[----:B------:R-:W-:Y:S01]  /*8ac0*/  ISETP.NE.AND P2, PT, R107, RZ, PT ;  /* 0x000000ff6b00720c */ /* 0x000fe20003f45270 */
[----:B------:R-:W-:Y:S01]  /*8ad0*/  UIADD3 UR50, UPT, UPT, UR50, 0x3, URZ ;  /* 0x0000000332327890 */ /* 0x000fe2000fffe0ff */
[----:B------:R-:W-:Y:S01]  /*8ae0*/  ISETP.NE.AND P0, PT, R109, 0x2, PT ;  /* 0x000000026d00780c */ /* 0x000fe20003f05270 */
[----:B------:R-:W-:Y:S01]  /*8af0*/  IMAD.IADD R15, R44, 0x1, R90 ;  /* 0x000000012c0f7824 */ /* 0x000fe200078e025a */
[----:B------:R-:W-:Y:S01]  /*8b00*/  ISETP.NE.AND P1, PT, R48, 0x4, PT ;  /* 0x000000043000780c */ /* 0x000fe20003f25270 */
[----:B------:R-:W-:Y:S01]  /*8b10*/  IMAD.IADD R14, R45, 0x1, R91 ;  /* 0x000000012d0e7824 */ /* 0x000fe200078e025b */
[----:B------:R-:W-:Y:S02]  /*8b20*/  SEL R2, RZ, 0x1, P0 ;  /* 0x00000001ff027807 */ /* 0x000fe40000000000 */
[----:B--2---:R-:W-:Y:S02]  /*8b30*/  SEL R0, RZ, 0x1, P1 ;  /* 0x00000001ff007807 */ /* 0x004fe40000800000 */
[----:B------:R-:W-:Y:S02]  /*8b40*/  LOP3.LUT R99, R99, R2, RZ, 0x3c, !PT ;  /* 0x0000000263637212 */ /* 0x000fe400078e3cff */
[----:B------:R-:W-:Y:S02]  /*8b50*/  LOP3.LUT R100, R100, R0, RZ, 0x3c, !PT ;  /* 0x0000000064647212 */ /* 0x000fe400078e3cff */
[----:B------:R-:W-:Y:S02]  /*8b60*/  @P2 R2UR UR36, R98 ;  /* 0x00000000622422ca */ /* 0x000fe400000e0000 */
[----:B------:R-:W-:Y:S02]  /*8b70*/  SEL R109, R109, RZ, P0 ;  /* 0x000000ff6d6d7207 */ /* 0x000fe40000000000 */
[----:B------:R-:W-:Y:S01]  /*8b80*/  SEL R48, R48, RZ, P1 ;  /* 0x000000ff30307207 */ /* 0x000fe20000800000 */
[----:B------:R-:W-:Y:S10]  /*8b90*/  @P2 BRA `(.L_x_142) ;  /* 0xffffffcc00202947 */ /* 0x000ff4000383ffff */
[----:B------:R-:W-:-:S09]  /*8ba0*/  UISETP.NE.AND UP0, UPT, UR51, URZ, UPT ;  /* 0x000000ff3300728c */ /* 0x000fd2000bf05270 */
[----:B------:R-:W-:Y:S05]  /*8bb0*/  BRA.U !UP0, `(.L_x_143) ;  /* 0x0000000108487547 */ /* 0x000fea000b800000 */
[----:B------:R-:W2:Y:S02]  /*8bc0*/  LDCU.64 UR4, c[0x0][0x890] ;  /* 0x00011200ff0477ac */ /* 0x000ea40008000a00 */
[----:B--2---:R-:W-:-:S04]  /*8bd0*/  UISETP.NE.U32.AND UP0, UPT, UR4, URZ, UPT ;  /* 0x000000ff0400728c */ /* 0x004fc8000bf05070 */
[----:B------:R-:W-:-:S09]  /*8be0*/  UISETP.NE.AND.EX UP0, UPT, UR5, URZ, UPT, UP0 ;  /* 0x000000ff0500728c */ /* 0x000fd2000bf05300 */
[----:B------:R-:W-:Y:S05]  /*8bf0*/  BRA.U UP0, `(.L_x_144) ;  /* 0x00000001000c7547 */ /* 0x000fea000b800000 */
[----:B------:R-:W-:-:S13]  /*8c00*/  FSETP.NEU.AND P0, PT, R49, RZ, PT ;  /* 0x000000ff3100720b */ /* 0x000fda0003f0d000 */
[----:B------:R-:W-:Y:S05]  /*8c10*/  @!P0 EXIT ;  /* 0x000000000000894d */ /* 0x000fea0003800000 */
[----:B------:R-:W-:Y:S05]  /*8c20*/  BRA `(.L_x_143) ;  /* 0x00000000002c7947 */ /* 0x000fea0003800000 */
.L_x_144:
[----:B------:R-:W-:Y:S01]  /*8c30*/  ISETP.NE.AND P0, PT, R108, RZ, PT ;  /* 0x000000ff6c00720c */ /* 0x000fe20003f05270 */
[----:B------:R-:W-:-:S12]  /*8c40*/  BSSY.RECONVERGENT B0, `(.L_x_143) ;  /* 0x0000009000007945 */ /* 0x000fd80003800200 */
[----:B------:R-:W-:Y:S05]  /*8c50*/  @P0 BRA `(.L_x_145) ;  /* 0x0000000000140947 */ /* 0x000fea0003800000 */
[----:B------:R-:W2:Y:S02]  /*8c60*/  LDCU.64 UR4, c[0x0][0x888] ;  /* 0x00011100ff0477ac */ /* 0x000ea40008000a00 */
[----:B--2---:R-:W-:-:S04]  /*8c70*/  ISETP.NE.U32.AND P0, PT, RZ, UR4, PT ;  /* 0x00000004ff007c0c */ /* 0x004fc8000bf05070 */
[----:B------:R-:W-:-:S13]  /*8c80*/  ISETP.NE.AND.EX P0, PT, RZ, UR5, PT, P0 ;  /* 0x00000005ff007c0c */ /* 0x000fda000bf05300 */
[----:B------:R-:W-:Y:S05]  /*8c90*/  @!P0 EXIT ;  /* 0x000000000000894d */ /* 0x000fea0003800000 */
[----:B------:R-:W-:Y:S05]  /*8ca0*/  BRA `(.L_x_146) ;  /* 0x0000000000087947 */ /* 0x000fea0003800000 */
.L_x_145:
[----:B------:R-:W-:-:S13]  /*8cb0*/  FSETP.NEU.AND P0, PT, R49, RZ, PT ;  /* 0x000000ff3100720b */ /* 0x000fda0003f0d000 */
[----:B------:R-:W-:Y:S05]  /*8cc0*/  @!P0 EXIT ;  /* 0x000000000000894d */ /* 0x000fea0003800000 */
.L_x_146:
[----:B------:R-:W-:Y:S05]  /*8cd0*/  BSYNC.RECONVERGENT B0 ;  /* 0x0000000000007941 */ /* 0x000fea0003800200 */
.L_x_143:
[----:B------:R-:W-:Y:S01]  /*8ce0*/  ULEA UR4, UR49, UR48, 0x3 ;  /* 0x0000003031047291 */ /* 0x000fe2000f8e18ff */
[----:B------:R-:W-:-:S04]  /*8cf0*/  DEPBAR.LE SB0, 0x0 ;  /* 0x000080000000791a */ /* 0x000fc80000000000 */
[----:B------:R-:W-:-:S04]  /*8d00*/  UIADD3 UR4, UPT, UPT, UR4, 0xb8, URZ ;  /* 0x000000b804047890 */ /* 0x000fc8000fffe0ff */
[----:B------:R-:W-:-:S09]  /*8d10*/  UPRMT UR4, UR37, 0x654, UR4 ;  /* 0x0000065425047896 */ /* 0x000fd20008000004 */
[----:B------:R-:W-:Y:S01]  /*8d20*/  SYNCS.ARRIVE.TRANS64.RED.A1T0 RZ, [UR4], RZ ;  /* 0x000000ffffff79a7 */ /* 0x000fe20008100404 */
[----:B------:R-:W-:Y:S05]  /*8d30*/  EXIT ;  /* 0x000000000000794d */ /* 0x000fea0003800000 */
.L_x_25:
[----:B--2---:R2:W4:Y:S02]  /*8d40*/  SYNCS.PHASECHK.TRANS64.TRYWAIT P0, [R2+URZ+0x150], R3 ;  /* 0x00015003020075a7 */ /* 0x00452400080011ff */
[----:B----4-:R-:W-:Y:S05]  /*8d50*/  @!P0 NANOSLEEP.SYNCS 0x989680 ;  /* 0x009896800000895d */ /* 0x010fea0003900000 */
[----:B------:R-:W4:Y:S02]  /*8d60*/  @!P0 SYNCS.PHASECHK.TRANS64 P0, [R2+URZ+0x150], R3 ;  /* 0x00015003020085a7 */ /* 0x000f2400080010ff */
[----:B----4-:R-:W-:Y:S05]  /*8d70*/  @!P0 BRA `(.L_x_25) ;  /* 0xfffffffc00f08947 */ /* 0x010fea000383ffff */
[----:B------:R-:W-:Y:S05]  /*8d80*/  BRA `(.L_x_147) ;  /* 0xffffff8800d07947 */ /* 0x000fea000383ffff */
.L_x_28:
[----:B------:R-:W-:Y:S07]  /*8d90*/  MOV R2, UR33 ;  /* 0x0000002100027c02 */ /* 0x000fee0008000f00 */
.L_x_148:
[----:B-1----:R1:W2:Y:S02]  /*8da0*/  SYNCS.PHASECHK.TRANS64.TRYWAIT P0, [R2+URZ+0x50], R4 ;  /* 0x00005004020075a7 */ /* 0x0022a400080011ff */
[----:B--2---:R-:W-:Y:S05]  /*8db0*/  @!P0 NANOSLEEP.SYNCS 0x989680 ;  /* 0x009896800000895d */ /* 0x004fea0003900000 */
[----:B------:R-:W2:Y:S02]  /*8dc0*/  @!P0 SYNCS.PHASECHK.TRANS64 P0, [R2+URZ+0x50], R4 ;  /* 0x00005004020085a7 */ /* 0x000ea400080010ff */
[----:B--2---:R-:W-:Y:S05]  /*8dd0*/  @!P0 BRA `(.L_x_148) ;  /* 0xfffffffc00f08947 */ /* 0x004fea000383ffff */
[----:B------:R-:W-:Y:S05]  /*8de0*/  BRA `(.L_x_27) ;  /* 0xffffff8c00387947 */ /* 0x000fea000383ffff */
.L_x_35:
[----:B-1----:R-:W-:Y:S07]  /*8df0*/  MOV R2, UR17 ;  /* 0x0000001100027c02 */ /* 0x002fee0008000f00 */
.L_x_149:
[----:B-1----:R1:W2:Y:S02]  /*8e00*/  SYNCS.PHASECHK.TRANS64.TRYWAIT P0, [R2+URZ+0x50], R4 ;  /* 0x00005004020075a7 */ /* 0x0022a400080011ff */
[----:B--2---:R-:W-:Y:S05]  /*8e10*/  @!P0 NANOSLEEP.SYNCS 0x989680 ;  /* 0x009896800000895d */ /* 0x004fea0003900000 */
[----:B------:R-:W2:Y:S02]  /*8e20*/  @!P0 SYNCS.PHASECHK.TRANS64 P0, [R2+URZ+0x50], R4 ;  /* 0x00005004020085a7 */ /* 0x000ea400080010ff */
[----:B--2---:R-:W-:Y:S05]  /*8e30*/  @!P0 BRA `(.L_x_149) ;  /* 0xfffffffc00f08947 */ /* 0x004fea000383ffff */
[----:B------:R-:W-:Y:S05]  /*8e40*/  BRA `(.L_x_34) ;  /* 0xffffff8c00f47947 */ /* 0x000fea000383ffff */
.L_x_40:
[----:B-1----:R1:W2:Y:S02]  /*8e50*/  SYNCS.PHASECHK.TRANS64.TRYWAIT P0, [R2+URZ+0xe0], R3 ;  /* 0x0000e003020075a7 */ /* 0x0022a400080011ff */
[----:B--2---:R-:W-:Y:S05]  /*8e60*/  @!P0 NANOSLEEP.SYNCS 0x989680 ;  /* 0x009896800000895d */ /* 0x004fea0003900000 */
[----:B------:R-:W2:Y:S02]  /*8e70*/  @!P0 SYNCS.PHASECHK.TRANS64 P0, [R2+URZ+0xe0], R3 ;  /* 0x0000e003020085a7 */ /* 0x000ea400080010ff */
[----:B--2---:R-:W-:Y:S05]  /*8e80*/  @!P0 BRA `(.L_x_40) ;  /* 0xfffffffc00f08947 */ /* 0x004fea000383ffff */
[----:B------:R-:W-:Y:S05]  /*8e90*/  BRA `(.L_x_150) ;  /* 0xffffff9000987947 */ /* 0x000fea000383ffff */
.L_x_44:
[----:B---3--:R-:W-:-:S07]  /*8ea0*/  MOV R0, UR5 ;  /* 0x0000000500007c02 */ /* 0x008fce0008000f00 */
.L_x_151:
[----:B-1----:R1:W2:Y:S02]  /*8eb0*/  SYNCS.PHASECHK.TRANS64.TRYWAIT P0, [R0+URZ], R2 ;  /* 0x00000002000075a7 */ /* 0x0022a400080011ff */
[----:B--2---:R-:W-:Y:S05]  /*8ec0*/  @!P0 NANOSLEEP.SYNCS 0x989680 ;  /* 0x009896800000895d */ /* 0x004fea0003900000 */
[----:B------:R-:W2:Y:S02]  /*8ed0*/  @!P0 SYNCS.PHASECHK.TRANS64 P0, [R0+URZ], R2 ;  /* 0x00000002000085a7 */ /* 0x000ea400080010ff */
[----:B--2---:R-:W-:Y:S05]  /*8ee0*/  @!P0 BRA `(.L_x_151) ;  /* 0xfffffffc00f08947 */ /* 0x004fea000383ffff */
[----:B------:R-:W-:Y:S05]  /*8ef0*/  BRA `(.L_x_152) ;  /* 0xffffff9800087947 */ /* 0x000fea000383ffff */
.L_x_45:
[----:B---3--:R-:W-:-:S07]  /*8f00*/  MOV R0, UR5 ;  /* 0x0000000500007c02 */ /* 0x008fce0008000f00 */
.L_x_153:
[----:B-1----:R1:W2:Y:S02]  /*8f10*/  SYNCS.PHASECHK.TRANS64.TRYWAIT P0, [R0+URZ], R3 ;  /* 0x00000003000075a7 */ /* 0x0022a400080011ff */
[----:B--2---:R-:W-:Y:S05]  /*8f20*/  @!P0 NANOSLEEP.SYNCS 0x989680 ;  /* 0x009896800000895d */ /* 0x004fea0003900000 */
[----:B------:R-:W2:Y:S02]  /*8f30*/  @!P0 SYNCS.PHASECHK.TRANS64 P0, [R0+URZ], R3 ;  /* 0x00000003000085a7 */ /* 0x000ea400080010ff */
[----:B--2---:R-:W-:Y:S05]  /*8f40*/  @!P0 BRA `(.L_x_153) ;  /* 0xfffffffc00f08947 */ /* 0x004fea000383ffff */
[----:B------:R-:W-:Y:S05]  /*8f50*/  BRA `(.L_x_154) ;  /* 0xffffff9800147947 */ /* 0x000fea000383ffff */
.L_x_46:
[----:B---3--:R-:W-:-:S07]  /*8f60*/  MOV R0, UR5 ;  /* 0x0000000500007c02 */ /* 0x008fce0008000f00 */
.L_x_155:
[----:B-1----:R1:W2:Y:S02]  /*8f70*/  SYNCS.PHASECHK.TRANS64.TRYWAIT P0, [R0+URZ], R3 ;  /* 0x00000003000075a7 */ /* 0x0022a400080011ff */
[----:B--2---:R-:W-:Y:S05]  /*8f80*/  @!P0 NANOSLEEP.SYNCS 0x989680 ;  /* 0x009896800000895d */ /* 0x004fea0003900000 */
[----:B------:R-:W2:Y:S02]  /*8f90*/  @!P0 SYNCS.PHASECHK.TRANS64 P0, [R0+URZ], R3 ;  /* 0x00000003000085a7 */ /* 0x000ea400080010ff */
[----:B--2---:R-:W-:Y:S05]  /*8fa0*/  @!P0 BRA `(.L_x_155) ;  /* 0xfffffffc00f08947 */ /* 0x004fea000383ffff */
[----:B------:R-:W-:Y:S05]  /*8fb0*/  BRA `(.L_x_156) ;  /* 0xffffff9800207947 */ /* 0x000fea000383ffff */
.L_x_47:
[----:B---3--:R-:W-:-:S07]  /*8fc0*/  MOV R0, UR5 ;  /* 0x0000000500007c02 */ /* 0x008fce0008000f00 */
.L_x_157:
[----:B-1----:R1:W2:Y:S02]  /*8fd0*/  SYNCS.PHASECHK.TRANS64.TRYWAIT P0, [R0+URZ], R3 ;  /* 0x00000003000075a7 */ /* 0x0022a400080011ff */
[----:B--2---:R-:W-:Y:S05]  /*8fe0*/  @!P0 NANOSLEEP.SYNCS 0x989680 ;  /* 0x009896800000895d */ /* 0x004fea0003900000 */
[----:B------:R-:W2:Y:S02]  /*8ff0*/  @!P0 SYNCS.PHASECHK.TRANS64 P0, [R0+URZ], R3 ;  /* 0x00000003000085a7 */ /* 0x000ea400080010ff */
[----:B--2---:R-:W-:Y:S05]  /*9000*/  @!P0 BRA `(.L_x_157) ;  /* 0xfffffffc00f08947 */ /* 0x004fea000383ffff */
[----:B------:R-:W-:Y:S05]  /*9010*/  BRA `(.L_x_158) ;  /* 0xffffff98002c7947 */ /* 0x000fea000383ffff */
.L_x_48:
[----:B---3--:R-:W-:-:S07]  /*9020*/  MOV R0, UR5 ;  /* 0x0000000500007c02 */ /* 0x008fce0008000f00 */
.L_x_159:
[----:B-1----:R1:W2:Y:S02]  /*9030*/  SYNCS.PHASECHK.TRANS64.TRYWAIT P0, [R0+URZ], R3 ;  /* 0x00000003000075a7 */ /* 0x0022a400080011ff */
[----:B--2---:R-:W-:Y:S05]  /*9040*/  @!P0 NANOSLEEP.SYNCS 0x989680 ;  /* 0x009896800000895d */ /* 0x004fea0003900000 */
[----:B------:R-:W2:Y:S02]  /*9050*/  @!P0 SYNCS.PHASECHK.TRANS64 P0, [R0+URZ], R3 ;  /* 0x00000003000085a7 */ /* 0x000ea400080010ff */
[----:B--2---:R-:W-:Y:S05]  /*9060*/  @!P0 BRA `(.L_x_159) ;  /* 0xfffffffc00f08947 */ /* 0x004fea000383ffff */
[----:B------:R-:W-:Y:S05]  /*9070*/  BRA `(.L_x_160) ;  /* 0xffffff9800387947 */ /* 0x000fea000383ffff */
.L_x_49:
[----:B---3--:R-:W-:-:S07]  /*9080*/  MOV R0, UR5 ;  /* 0x0000000500007c02 */ /* 0x008fce0008000f00 */
.L_x_161:
[----:B-1----:R1:W2:Y:S02]  /*9090*/  SYNCS.PHASECHK.TRANS64.TRYWAIT P0, [R0+URZ], R3 ;  /* 0x00000003000075a7 */ /* 0x0022a400080011ff */
[----:B--2---:R-:W-:Y:S05]  /*90a0*/  @!P0 NANOSLEEP.SYNCS 0x989680 ;  /* 0x009896800000895d */ /* 0x004fea0003900000 */
[----:B------:R-:W2:Y:S02]  /*90b0*/  @!P0 SYNCS.PHASECHK.TRANS64 P0, [R0+URZ], R3 ;  /* 0x00000003000085a7 */ /* 0x000ea400080010ff */
[----:B--2---:R-:W-:Y:S05]  /*90c0*/  @!P0 BRA `(.L_x_161) ;  /* 0xfffffffc00f08947 */ /* 0x004fea000383ffff */
[----:B------:R-:W-:Y:S05]  /*90d0*/  BRA `(.L_x_162) ;  /* 0xffffff9800447947 */ /* 0x000fea000383ffff */
.L_x_50:
[----:B---3--:R-:W-:-:S07]  /*90e0*/  MOV R0, UR5 ;  /* 0x0000000500007c02 */ /* 0x008fce0008000f00 */
.L_x_163:
[----:B-1----:R1:W2:Y:S02]  /*90f0*/  SYNCS.PHASECHK.TRANS64.TRYWAIT P0, [R0+URZ], R3 ;  /* 0x00000003000075a7 */ /* 0x0022a400080011ff */
[----:B--2---:R-:W-:Y:S05]  /*9100*/  @!P0 NANOSLEEP.SYNCS 0x989680 ;  /* 0x009896800000895d */ /* 0x004fea0003900000 */
[----:B------:R-:W2:Y:S02]  /*9110*/  @!P0 SYNCS.PHASECHK.TRANS64 P0, [R0+URZ], R3 ;  /* 0x00000003000085a7 */ /* 0x000ea400080010ff */
[----:B--2---:R-:W-:Y:S05]  /*9120*/  @!P0 BRA `(.L_x_163) ;  /* 0xfffffffc00f08947 */ /* 0x004fea000383ffff */
[----:B------:R-:W-:Y:S05]  /*9130*/  BRA `(.L_x_164) ;  /* 0xffffff9800507947 */ /* 0x000fea000383ffff */
.L_x_51:
[----:B---3--:R-:W-:-:S07]  /*9140*/  MOV R0, UR5 ;  /* 0x0000000500007c02 */ /* 0x008fce0008000f00 */
.L_x_165:
[----:B-1----:R1:W2:Y:S02]  /*9150*/  SYNCS.PHASECHK.TRANS64.TRYWAIT P0, [R0+URZ], R3 ;  /* 0x00000003000075a7 */ /* 0x0022a400080011ff */
[----:B--2---:R-:W-:Y:S05]  /*9160*/  @!P0 NANOSLEEP.SYNCS 0x989680 ;  /* 0x009896800000895d */ /* 0x004fea0003900000 */
[----:B------:R-:W2:Y:S02]  /*9170*/  @!P0 SYNCS.PHASECHK.TRANS64 P0, [R0+URZ], R3 ;  /* 0x00000003000085a7 */ /* 0x000ea400080010ff */
[----:B--2---:R-:W-:Y:S05]  /*9180*/  @!P0 BRA `(.L_x_165) ;  /* 0xfffffffc00f08947 */ /* 0x004fea000383ffff */
[----:B------:R-:W-:Y:S05]  /*9190*/  BRA `(.L_x_166) ;  /* 0xffffff98005c7947 */ /* 0x000fea000383ffff */
.L_x_52:
[----:B---3--:R-:W-:-:S07]  /*91a0*/  MOV R0, UR5 ;  /* 0x0000000500007c02 */ /* 0x008fce0008000f00 */
.L_x_167:
[----:B-1----:R1:W2:Y:S02]  /*91b0*/  SYNCS.PHASECHK.TRANS64.TRYWAIT P0, [R0+URZ], R3 ;  /* 0x00000003000075a7 */ /* 0x0022a400080011ff */
[----:B--2---:R-:W-:Y:S05]  /*91c0*/  @!P0 NANOSLEEP.SYNCS 0x989680 ;  /* 0x009896800000895d */ /* 0x004fea0003900000 */
[----:B------:R-:W2:Y:S02]  /*91d0*/  @!P0 SYNCS.PHASECHK.TRANS64 P0, [R0+URZ], R3 ;  /* 0x00000003000085a7 */ /* 0x000ea400080010ff */
[----:B--2---:R-:W-:Y:S05]  /*91e0*/  @!P0 BRA `(.L_x_167) ;  /* 0xfffffffc00f08947 */ /* 0x004fea000383ffff */
[----:B------:R-:W-:Y:S05]  /*91f0*/  BRA `(.L_x_168) ;  /* 0xffffff9800687947 */ /* 0x000fea000383ffff */
.L_x_55:
[----:B-1----:R1:W2:Y:S02]  /*9200*/  SYNCS.PHASECHK.TRANS64.TRYWAIT P0, [R0+URZ+0x140], R4 ;  /* 0x00014004000075a7 */ /* 0x0022a400080011ff */
[----:B--2---:R-:W-:Y:S05]  /*9210*/  @!P0 NANOSLEEP.SYNCS 0x989680 ;  /* 0x009896800000895d */ /* 0x004fea0003900000 */
[----:B------:R-:W2:Y:S02]  /*9220*/  @!P0 SYNCS.PHASECHK.TRANS64 P0, [R0+URZ+0x140], R4 ;  /* 0x00014004000085a7 */ /* 0x000ea400080010ff */
[----:B--2---:R-:W-:Y:S05]  /*9230*/  @!P0 BRA `(.L_x_55) ;  /* 0xfffffffc00f08947 */ /* 0x004fea000383ffff */
[----:B------:R-:W-:Y:S05]  /*9240*/  BRA `(.L_x_169) ;  /* 0xffffff9800c87947 */ /* 0x000fea000383ffff */
.L_x_56:
[----:B------:R-:W-:-:S07]  /*9250*/  MOV R0, UR5 ;  /* 0x0000000500007c02 */ /* 0x000fce0008000f00 */
.L_x_170:
[----:B-1----:R1:W2:Y:S02]  /*9260*/  SYNCS.PHASECHK.TRANS64.TRYWAIT P0, [R0+URZ+0xf0], R5 ;  /* 0x0000f005000075a7 */ /* 0x0022a400080011ff */
[----:B--2---:R-:W-:Y:S05]  /*9270*/  @!P0 NANOSLEEP.SYNCS 0x989680 ;  /* 0x009896800000895d */ /* 0x004fea0003900000 */
[----:B------:R-:W2:Y:S02]  /*9280*/  @!P0 SYNCS.PHASECHK.TRANS64 P0, [R0+URZ+0xf0], R5 ;  /* 0x0000f005000085a7 */ /* 0x000ea400080010ff */
[----:B--2---:R-:W-:Y:S05]  /*9290*/  @!P0 BRA `(.L_x_170) ;  /* 0xfffffffc00f08947 */ /* 0x004fea000383ffff */
[----:B------:R-:W-:Y:S05]  /*92a0*/  BRA `(.L_x_171) ;  /* 0xffffff9800d87947 */ /* 0x000fea000383ffff */
.L_x_57:
[----:B-1----:R1:W2:Y:S02]  /*92b0*/  SYNCS.PHASECHK.TRANS64.TRYWAIT P1, [R0+URZ+0xe0], R4 ;  /* 0x0000e004000075a7 */ /* 0x0022a400080211ff */
[----:B--2---:R-:W-:Y:S05]  /*92c0*/  @!P1 NANOSLEEP.SYNCS 0x989680 ;  /* 0x009896800000995d */ /* 0x004fea0003900000 */
[----:B------:R-:W2:Y:S02]  /*92d0*/  @!P1 SYNCS.PHASECHK.TRANS64 P1, [R0+URZ+0xe0], R4 ;  /* 0x0000e004000095a7 */ /* 0x000ea400080210ff */
[----:B--2---:R-:W-:Y:S05]  /*92e0*/  @!P1 BRA `(.L_x_57) ;  /* 0xfffffffc00f09947 */ /* 0x004fea000383ffff */
[----:B------:R-:W-:Y:S05]  /*92f0*/  BRA `(.L_x_172) ;  /* 0xffffff9c00087947 */ /* 0x000fea000383ffff */
.L_x_60:
[----:B------:R-:W-:-:S07]  /*9300*/  MOV R0, UR5 ;  /* 0x0000000500007c02 */ /* 0x000fce0008000f00 */
.L_x_173:
[----:B-1----:R1:W2:Y:S02]  /*9310*/  SYNCS.PHASECHK.TRANS64.TRYWAIT P0, [R0+URZ+0xf0], R2 ;  /* 0x0000f002000075a7 */ /* 0x0022a400080011ff */
[----:B--2---:R-:W-:Y:S05]  /*9320*/  @!P0 NANOSLEEP.SYNCS 0x989680 ;  /* 0x009896800000895d */ /* 0x004fea0003900000 */
[----:B------:R-:W2:Y:S02]  /*9330*/  @!P0 SYNCS.PHASECHK.TRANS64 P0, [R0+URZ+0xf0], R2 ;  /* 0x0000f002000085a7 */ /* 0x000ea400080010ff */
[----:B--2---:R-:W-:Y:S05]  /*9340*/  @!P0 BRA `(.L_x_173) ;  /* 0xfffffffc00f08947 */ /* 0x004fea000383ffff */
[----:B------:R-:W-:Y:S05]  /*9350*/  BRA `(.L_x_59) ;  /* 0xffffff9c005c7947 */ /* 0x000fea000383ffff */
.L_x_69:
[----:B-1----:R-:W-:-:S04]  /*9360*/  MOV R4, UR4 ;  /* 0x0000000400047c02 */ /* 0x002fc80008000f00 */
[----:B------:R1:W2:Y:S03]  /*9370*/  SYNCS.PHASECHK.TRANS64.TRYWAIT P0, [R4+URZ+0x8], R5 ;  /* 0x00000805040075a7 */ /* 0x0002a600080011ff */
[----:B--2---:R-:W-:Y:S05]  /*9380*/  @!P0 NANOSLEEP.SYNCS 0x989680 ;  /* 0x009896800000895d */ /* 0x004fea0003900000 */
[----:B------:R-:W2:Y:S02]  /*9390*/  @!P0 SYNCS.PHASECHK.TRANS64 P0, [R4+URZ+0x8], R5 ;  /* 0x00000805040085a7 */ /* 0x000ea400080010ff */
[----:B--2---:R-:W-:Y:S05]  /*93a0*/  @!P0 BRA `(.L_x_69) ;  /* 0xfffffffc00ec8947 */ /* 0x004fea000383ffff */
[----:B------:R-:W-:Y:S05]  /*93b0*/  BRA `(.L_x_68) ;  /* 0xffffffa000107947 */ /* 0x000fea000383ffff */
.L_x_71:
[----:B------:R-:W-:Y:S01]  /*93c0*/  BSSY B0, `(.L_x_174) ;  /* 0x0000006000007945 */ /* 0x000fe20003800000 */
[----:B------:R-:W-:-:S07]  /*93d0*/  MOV R15, 0xffffffff ;  /* 0xffffffff000f7802 */ /* 0x000fce0000000f00 */
[----:B-1---5:R-:W-:Y:S05]  /*93e0*/  WARPSYNC.COLLECTIVE R15, `(.L_x_175) ;  /* 0x000000000f0c7348 */ /* 0x022fea0003c00000 */
[----:B------:R-:W-:Y:S02]  /*93f0*/  ELECT P6, UR79, PT ;  /* 0x00000000004f782f */ /* 0x000fe400038c0000 */
[----:B------:R-:W-:Y:S01]  /*9400*/  MOV R14, UR79 ;  /* 0x0000004f000e7c02 */ /* 0x000fe20008000f00 */
[----:B-1---5:R-:W-:Y:S10]  /*9410*/  ENDCOLLECTIVE ;  /* 0x000000000000791b */ /* 0x022ff40003800000 */
.L_x_175:
[----:B------:R-:W-:Y:S05]  /*9420*/  BSYNC B0 ;  /* 0x0000000000007941 */ /* 0x000fea0003800000 */
.L_x_174:
[----:B------:R-:W-:Y:S05]  /*9430*/  BRA `(.L_x_176) ;  /* 0xffffffa000407947 */ /* 0x000fea000383ffff */
.L_x_73:
[----:B-1----:R-:W-:-:S04]  /*9440*/  MOV R2, UR4 ;  /* 0x0000000400027c02 */ /* 0x002fc80008000f00 */
[----:B------:R1:W2:Y:S03]  /*9450*/  SYNCS.PHASECHK.TRANS64.TRYWAIT P0, [R2+URZ+0x8], R3 ;  /* 0x00000803020075a7 */ /* 0x0002a600080011ff */
[----:B--2---:R-:W-:Y:S05]  /*9460*/  @!P0 NANOSLEEP.SYNCS 0x989680 ;  /* 0x009896800000895d */ /* 0x004fea0003900000 */
[----:B------:R-:W2:Y:S02]  /*9470*/  @!P0 SYNCS.PHASECHK.TRANS64 P0, [R2+URZ+0x8], R3 ;  /* 0x00000803020085a7 */ /* 0x000ea400080010ff */
[----:B--2---:R-:W-:Y:S05]  /*9480*/  @!P0 BRA `(.L_x_73) ;  /* 0xfffffffc00ec8947 */ /* 0x004fea000383ffff */
[----:B------:R-:W-:Y:S05]  /*9490*/  BRA `(.L_x_72) ;  /* 0xffffffa000447947 */ /* 0x000fea000383ffff */
.L_x_74:
[----:B-1----:R1:W2:Y:S02]  /*94a0*/  SYNCS.PHASECHK.TRANS64.TRYWAIT P0, [R0+URZ+0xe0], R4 ;  /* 0x0000e004000075a7 */ /* 0x0022a400080011ff */
[----:B--2---:R-:W-:Y:S05]  /*94b0*/  @!P0 NANOSLEEP.SYNCS 0x989680 ;  /* 0x009896800000895d */ /* 0x004fea0003900000 */
[----:B------:R-:W2:Y:S02]  /*94c0*/  @!P0 SYNCS.PHASECHK.TRANS64 P0, [R0+URZ+0xe0], R4 ;  /* 0x0000e004000085a7 */ /* 0x000ea400080010ff */
[----:B--2---:R-:W-:Y:S05]  /*94d0*/  @!P0 BRA `(.L_x_74) ;  /* 0xfffffffc00f08947 */ /* 0x004fea000383ffff */
[----:B------:R-:W-:Y:S05]  /*94e0*/  BRA `(.L_x_177) ;  /* 0xffffffa400307947 */ /* 0x000fea000383ffff */
.L_x_76:
[----:B------:R-:W-:-:S07]  /*94f0*/  MOV R0, UR19 ;  /* 0x0000001300007c02 */ /* 0x000fce0008000f00 */
.L_x_178:
[----:B-1----:R1:W2:Y:S02]  /*9500*/  SYNCS.PHASECHK.TRANS64.TRYWAIT P0, [R0+URZ+0x120], R4 ;  /* 0x00012004000075a7 */ /* 0x0022a400080011ff */
[----:B--2---:R-:W-:Y:S05]  /*9510*/  @!P0 NANOSLEEP.SYNCS 0x989680 ;  /* 0x009896800000895d */ /* 0x004fea0003900000 */
[----:B------:R-:W2:Y:S02]  /*9520*/  @!P0 SYNCS.PHASECHK.TRANS64 P0, [R0+URZ+0x120], R4 ;  /* 0x00012004000085a7 */ /* 0x000ea400080010ff */
[----:B--2---:R-:W-:Y:S05]  /*9530*/  @!P0 BRA `(.L_x_178) ;  /* 0xfffffffc00f08947 */ /* 0x004fea000383ffff */
[----:B------:R-:W-:Y:S05]  /*9540*/  BRA `(.L_x_179) ;  /* 0xffffffa4007c7947 */ /* 0x000fea000383ffff */
.L_x_79:
[----:B------:R-:W-:Y:S07]  /*9550*/  MOV R0, UR7 ;  /* 0x0000000700007c02 */ /* 0x000fee0008000f00 */
.L_x_180:
[----:B-1----:R1:W2:Y:S02]  /*9560*/  SYNCS.PHASECHK.TRANS64.TRYWAIT P0, [R0+URZ], R4 ;  /* 0x00000004000075a7 */ /* 0x0022a400080011ff */
[----:B--2---:R-:W-:Y:S05]  /*9570*/  @!P0 NANOSLEEP.SYNCS 0x989680 ;  /* 0x009896800000895d */ /* 0x004fea0003900000 */
[----:B------:R-:W2:Y:S02]  /*9580*/  @!P0 SYNCS.PHASECHK.TRANS64 P0, [R0+URZ], R4 ;  /* 0x00000004000085a7 */ /* 0x000ea400080010ff */
[----:B--2---:R-:W-:Y:S05]  /*9590*/  @!P0 BRA `(.L_x_180) ;  /* 0xfffffffc00f08947 */ /* 0x004fea000383ffff */
[----:B------:R-:W-:Y:S05]  /*95a0*/  BRA `(.L_x_78) ;  /* 0xffffffa400907947 */ /* 0x000fea000383ffff */
.L_x_83:
[----:B-1----:R-:W-:-:S07]  /*95b0*/  MOV R0, UR6 ;  /* 0x0000000600007c02 */ /* 0x002fce0008000f00 */
.L_x_181:
[----:B-1----:R1:W2:Y:S02]  /*95c0*/  SYNCS.PHASECHK.TRANS64.TRYWAIT P0, [R0+URZ], R2 ;  /* 0x00000002000075a7 */ /* 0x0022a400080011ff */
[----:B--2---:R-:W-:Y:S05]  /*95d0*/  @!P0 NANOSLEEP.SYNCS 0x989680 ;  /* 0x009896800000895d */ /* 0x004fea0003900000 */
[----:B------:R-:W2:Y:S02]  /*95e0*/  @!P0 SYNCS.PHASECHK.TRANS64 P0, [R0+URZ], R2 ;  /* 0x00000002000085a7 */ /* 0x000ea400080010ff */
[----:B--2---:R-:W-:Y:S05]  /*95f0*/  @!P0 BRA `(.L_x_181) ;  /* 0xfffffffc00f08947 */ /* 0x004fea000383ffff */
[----:B------:R-:W-:Y:S05]  /*9600*/  BRA `(.L_x_182) ;  /* 0xffffffa800847947 */ /* 0x000fea000383ffff */
.L_x_84:
[----:B------:R-:W-:-:S07]  /*9610*/  MOV R0, UR6 ;  /* 0x0000000600007c02 */ /* 0x000fce0008000f00 */
.L_x_183:
[----:B-1----:R1:W2:Y:S02]  /*9620*/  SYNCS.PHASECHK.TRANS64.TRYWAIT P0, [R0+URZ], R3 ;  /* 0x00000003000075a7 */ /* 0x0022a400080011ff */
[----:B--2---:R-:W-:Y:S05]  /*9630*/  @!P0 NANOSLEEP.SYNCS 0x989680 ;  /* 0x009896800000895d */ /* 0x004fea0003900000 */
[----:B------:R-:W2:Y:S02]  /*9640*/  @!P0 SYNCS.PHASECHK.TRANS64 P0, [R0+URZ], R3 ;  /* 0x00000003000085a7 */ /* 0x000ea400080010ff */
[----:B--2---:R-:W-:Y:S05]  /*9650*/  @!P0 BRA `(.L_x_183) ;  /* 0xfffffffc00f08947 */ /* 0x004fea000383ffff */
[----:B------:R-:W-:Y:S05]  /*9660*/  BRA `(.L_x_184) ;  /* 0xffffffa800907947 */ /* 0x000fea000383ffff */
.L_x_85:
[----:B------:R-:W-:-:S07]  /*9670*/  MOV R0, UR6 ;  /* 0x0000000600007c02 */ /* 0x000fce0008000f00 */
.L_x_185:
[----:B-1----:R1:W2:Y:S02]  /*9680*/  SYNCS.PHASECHK.TRANS64.TRYWAIT P0, [R0+URZ], R3 ;  /* 0x00000003000075a7 */ /* 0x0022a400080011ff */
[----:B--2---:R-:W-:Y:S05]  /*9690*/  @!P0 NANOSLEEP.SYNCS 0x989680 ;  /* 0x009896800000895d */ /* 0x004fea0003900000 */
[----:B------:R-:W2:Y:S02]  /*96a0*/  @!P0 SYNCS.PHASECHK.TRANS64 P0, [R0+URZ], R3 ;  /* 0x00000003000085a7 */ /* 0x000ea400080010ff */
[----:B--2---:R-:W-:Y:S05]  /*96b0*/  @!P0 BRA `(.L_x_185) ;  /* 0xfffffffc00f08947 */ /* 0x004fea000383ffff */
[----:B------:R-:W-:Y:S05]  /*96c0*/  BRA `(.L_x_186) ;  /* 0xffffffa8009c7947 */ /* 0x000fea000383ffff */
.L_x_88:
[----:B------:R-:W-:-:S07]  /*96d0*/  MOV R0, UR11 ;  /* 0x0000000b00007c02 */ /* 0x000fce0008000f00 */
.L_x_187:
[----:B-1----:R1:W2:Y:S02]  /*96e0*/  SYNCS.PHASECHK.TRANS64.TRYWAIT P1, [R0+URZ+0x160], R2 ;  /* 0x00016002000075a7 */ /* 0x0022a400080211ff */
[----:B--2---:R-:W-:Y:S05]  /*96f0*/  @!P1 NANOSLEEP.SYNCS 0x989680 ;  /* 0x009896800000995d */ /* 0x004fea0003900000 */
[----:B------:R-:W2:Y:S02]  /*9700*/  @!P1 SYNCS.PHASECHK.TRANS64 P1, [R0+URZ+0x160], R2 ;  /* 0x00016002000095a7 */ /* 0x000ea400080210ff */
[----:B--2---:R-:W-:Y:S05]  /*9710*/  @!P1 BRA `(.L_x_187) ;  /* 0xfffffffc00f09947 */ /* 0x004fea000383ffff */
[----:B------:R-:W-:Y:S05]  /*9720*/  BRA `(.L_x_188) ;  /* 0xffffffa800e87947 */ /* 0x000fea000383ffff */
.L_x_93:
[----:B--2---:R2:W4:Y:S02]  /*9730*/  SYNCS.PHASECHK.TRANS64.TRYWAIT P0, [R0+URZ+0xe0], R2 ;  /* 0x0000e002000075a7 */ /* 0x00452400080011ff */
[----:B----4-:R-:W-:Y:S05]  /*9740*/  @!P0 NANOSLEEP.SYNCS 0x989680 ;  /* 0x009896800000895d */ /* 0x010fea0003900000 */
[----:B------:R-:W4:Y:S02]  /*9750*/  @!P0 SYNCS.PHASECHK.TRANS64 P0, [R0+URZ+0xe0], R2 ;  /* 0x0000e002000085a7 */ /* 0x000f2400080010ff */
[----:B----4-:R-:W-:Y:S05]  /*9760*/  @!P0 BRA `(.L_x_93) ;  /* 0xfffffffc00f08947 */ /* 0x010fea000383ffff */
[----:B------:R-:W-:Y:S05]  /*9770*/  BRA `(.L_x_189) ;  /* 0xffffffac00f87947 */ /* 0x000fea000383ffff */
.L_x_96:
[----:B------:R-:W-:Y:S07]  /*9780*/  MOV R0, UR7 ;  /* 0x0000000700007c02 */ /* 0x000fee0008000f00 */
.L_x_190:
[----:B--2---:R2:W4:Y:S02]  /*9790*/  SYNCS.PHASECHK.TRANS64.TRYWAIT P0, [R0+URZ+0xd8], R2 ;  /* 0x0000d802000075a7 */ /* 0x00452400080011ff */
[----:B----4-:R-:W-:Y:S05]  /*97a0*/  @!P0 NANOSLEEP.SYNCS 0x989680 ;  /* 0x009896800000895d */ /* 0x010fea0003900000 */
[----:B------:R-:W4:Y:S02]  /*97b0*/  @!P0 SYNCS.PHASECHK.TRANS64 P0, [R0+URZ+0xd8], R2 ;  /* 0x0000d802000085a7 */ /* 0x000f2400080010ff */
[----:B----4-:R-:W-:Y:S05]  /*97c0*/  @!P0 BRA `(.L_x_190) ;  /* 0xfffffffc00f08947 */ /* 0x010fea000383ffff */
[----:B------:R-:W-:Y:S05]  /*97d0*/  BRA `(.L_x_95) ;  /* 0xffffffb000d87947 */ /* 0x000fea000383ffff */
.L_x_99:
[----:B------:R-:W-:Y:S07]  /*97e0*/  MOV R0, UR7 ;  /* 0x0000000700007c02 */ /* 0x000fee0008000f00 */
.L_x_191:
[----:B-1----:R1:W2:Y:S02]  /*97f0*/  SYNCS.PHASECHK.TRANS64.TRYWAIT P0, [R0+URZ+0xb8], R14 ;  /* 0x0000b80e000075a7 */ /* 0x0022a400080011ff */
[----:B--2---:R-:W-:Y:S05]  /*9800*/  @!P0 NANOSLEEP.SYNCS 0x989680 ;  /* 0x009896800000895d */ /* 0x004fea0003900000 */
[----:B------:R-:W2:Y:S02]  /*9810*/  @!P0 SYNCS.PHASECHK.TRANS64 P0, [R0+URZ+0xb8], R14 ;  /* 0x0000b80e000085a7 */ /* 0x000ea400080010ff */
[----:B--2---:R-:W-:Y:S05]  /*9820*/  @!P0 BRA `(.L_x_191) ;  /* 0xfffffffc00f08947 */ /* 0x004fea000383ffff */
[----:B------:R-:W-:Y:S05]  /*9830*/  BRA `(.L_x_192) ;  /* 0xffffffb400507947 */ /* 0x000fea000383ffff */
.L_x_100:
[----:B------:R-:W-:Y:S07]  /*9840*/  MOV R0, UR7 ;  /* 0x0000000700007c02 */ /* 0x000fee0008000f00 */
.L_x_193:
[----:B-1----:R1:W2:Y:S02]  /*9850*/  SYNCS.PHASECHK.TRANS64.TRYWAIT P0, [R0+URZ+0xc0], R14 ;  /* 0x0000c00e000075a7 */ /* 0x0022a400080011ff */
[----:B--2---:R-:W-:Y:S05]  /*9860*/  @!P0 NANOSLEEP.SYNCS 0x989680 ;  /* 0x009896800000895d */ /* 0x004fea0003900000 */
[----:B------:R-:W2:Y:S02]  /*9870*/  @!P0 SYNCS.PHASECHK.TRANS64 P0, [R0+URZ+0xc0], R14 ;  /* 0x0000c00e000085a7 */ /* 0x000ea400080010ff */
[----:B--2---:R-:W-:Y:S05]  /*9880*/  @!P0 BRA `(.L_x_193) ;  /* 0xfffffffc00f08947 */ /* 0x004fea000383ffff */
[----:B------:R-:W-:Y:S05]  /*9890*/  BRA `(.L_x_194) ;  /* 0xffffffb400a47947 */ /* 0x000fea000383ffff */
.L_x_101:
[----:B------:R-:W-:Y:S07]  /*98a0*/  MOV R0, UR7 ;  /* 0x0000000700007c02 */ /* 0x000fee0008000f00 */
.L_x_195:
[----:B-1----:R1:W2:Y:S02]  /*98b0*/  SYNCS.PHASECHK.TRANS64.TRYWAIT P0, [R0+URZ+0xc8], R14 ;  /* 0x0000c80e000075a7 */ /* 0x0022a400080011ff */
[----:B--2---:R-:W-:Y:S05]  /*98c0*/  @!P0 NANOSLEEP.SYNCS 0x989680 ;  /* 0x009896800000895d */ /* 0x004fea0003900000 */
[----:B------:R-:W2:Y:S02]  /*98d0*/  @!P0 SYNCS.PHASECHK.TRANS64 P0, [R0+URZ+0xc8], R14 ;  /* 0x0000c80e000085a7 */ /* 0x000ea400080010ff */
[----:B--2---:R-:W-:Y:S05]  /*98e0*/  @!P0 BRA `(.L_x_195) ;  /* 0xfffffffc00f08947 */ /* 0x004fea000383ffff */
[----:B------:R-:W-:Y:S05]  /*98f0*/  BRA `(.L_x_196) ;  /* 0xffffffb800447947 */ /* 0x000fea000383ffff */
.L_x_103:
[----:B------:R-:W-:-:S07]  /*9900*/  MOV R0, UR7 ;  /* 0x0000000700007c02 */ /* 0x000fce0008000f00 */
.L_x_197:
[----:B-1----:R1:W4:Y:S02]  /*9910*/  SYNCS.PHASECHK.TRANS64.TRYWAIT P0, [R0+URZ+0xb8], R2 ;  /* 0x0000b802000075a7 */ /* 0x00232400080011ff */
[----:B----4-:R-:W-:Y:S05]  /*9920*/  @!P0 NANOSLEEP.SYNCS 0x989680 ;  /* 0x009896800000895d */ /* 0x010fea0003900000 */
[----:B------:R-:W4:Y:S02]  /*9930*/  @!P0 SYNCS.PHASECHK.TRANS64 P0, [R0+URZ+0xb8], R2 ;  /* 0x0000b802000085a7 */ /* 0x000f2400080010ff */
[----:B----4-:R-:W-:Y:S05]  /*9940*/  @!P0 BRA `(.L_x_197) ;  /* 0xfffffffc00f08947 */ /* 0x010fea000383ffff */
[----:B------:R-:W-:Y:S05]  /*9950*/  BRA `(.L_x_198) ;  /* 0xffffffb800cc7947 */ /* 0x000fea000383ffff */
.L_x_104:
[----:B-1----:R-:W-:-:S07]  /*9960*/  MOV R0, UR7 ;  /* 0x0000000700007c02 */ /* 0x002fce0008000f00 */
.L_x_199:
[----:B-1----:R1:W4:Y:S02]  /*9970*/  SYNCS.PHASECHK.TRANS64.TRYWAIT P0, [R0+URZ+0xc0], R2 ;  /* 0x0000c002000075a7 */ /* 0x00232400080011ff */
[----:B----4-:R-:W-:Y:S05]  /*9980*/  @!P0 NANOSLEEP.SYNCS 0x989680 ;  /* 0x009896800000895d */ /* 0x010fea0003900000 */
[----:B------:R-:W4:Y:S02]  /*9990*/  @!P0 SYNCS.PHASECHK.TRANS64 P0, [R0+URZ+0xc0], R2 ;  /* 0x0000c002000085a7 */ /* 0x000f2400080010ff */
[----:B----4-:R-:W-:Y:S05]  /*99a0*/  @!P0 BRA `(.L_x_199) ;  /* 0xfffffffc00f08947 */ /* 0x010fea000383ffff */
[----:B------:R-:W-:Y:S05]  /*99b0*/  BRA `(.L_x_200) ;  /* 0xffffffb800bc7947 */ /* 0x000fea000383ffff */
.L_x_106:
[----:B--2---:R2:W3:Y:S02]  /*99c0*/  SYNCS.PHASECHK.TRANS64.TRYWAIT P0, [R0+URZ+0xe0], R2 ;  /* 0x0000e002000075a7 */ /* 0x0044e400080011ff */
[----:B---3--:R-:W-:Y:S05]  /*99d0*/  @!P0 NANOSLEEP.SYNCS 0x989680 ;  /* 0x009896800000895d */ /* 0x008fea0003900000 */
[----:B------:R-:W3:Y:S02]  /*99e0*/  @!P0 SYNCS.PHASECHK.TRANS64 P0, [R0+URZ+0xe0], R2 ;  /* 0x0000e002000085a7 */ /* 0x000ee400080010ff */
[----:B---3--:R-:W-:Y:S05]  /*99f0*/  @!P0 BRA `(.L_x_106) ;  /* 0xfffffffc00f08947 */ /* 0x008fea000383ffff */
[----:B------:R-:W-:Y:S05]  /*9a00*/  BRA `(.L_x_201) ;  /* 0xffffffbc00987947 */ /* 0x000fea000383ffff */
.L_x_117:
[----:B-1----:R-:W-:Y:S04]  /*9a10*/  MOV R2, UR48 ;  /* 0x0000003000027c02 */ /* 0x002fe80008000f00 */
[----:B------:R1:W3:Y:S03]  /*9a20*/  SYNCS.PHASECHK.TRANS64.TRYWAIT P1, [R2+URZ+0xa0], R3 ;  /* 0x0000a003020075a7 */ /* 0x0002e600080211ff */
[----:B---3--:R-:W-:Y:S05]  /*9a30*/  @!P1 NANOSLEEP.SYNCS 0x989680 ;  /* 0x009896800000995d */ /* 0x008fea0003900000 */
[----:B------:R-:W3:Y:S02]  /*9a40*/  @!P1 SYNCS.PHASECHK.TRANS64 P1, [R2+URZ+0xa0], R3 ;  /* 0x0000a003020095a7 */ /* 0x000ee400080210ff */
[----:B---3--:R-:W-:Y:S05]  /*9a50*/  @!P1 BRA `(.L_x_117) ;  /* 0xfffffffc00ec9947 */ /* 0x008fea000383ffff */
[----:B------:R-:W-:Y:S05]  /*9a60*/  BRA `(.L_x_116) ;  /* 0xffffffc800a47947 */ /* 0x000fea000383ffff */
.L_x_119:
[----:B-1----:R1:W4:Y:S02]  /*9a70*/  SYNCS.PHASECHK.TRANS64.TRYWAIT P0, [R112+URZ+0x100], R0 ;  /* 0x00010000700075a7 */ /* 0x00232400080011ff */
[----:B----4-:R-:W-:Y:S05]  /*9a80*/  @!P0 NANOSLEEP.SYNCS 0x989680 ;  /* 0x009896800000895d */ /* 0x010fea0003900000 */
[----:B------:R-:W4:Y:S02]  /*9a90*/  @!P0 SYNCS.PHASECHK.TRANS64 P0, [R112+URZ+0x100], R0 ;  /* 0x00010000700085a7 */ /* 0x000f2400080010ff */
[----:B----4-:R-:W-:Y:S05]  /*9aa0*/  @!P0 BRA `(.L_x_119) ;  /* 0xfffffffc00f08947 */ /* 0x010fea000383ffff */
[----:B------:R-:W-:Y:S05]  /*9ab0*/  BRA `(.L_x_118) ;  /* 0xffffffc800cc7947 */ /* 0x000fea000383ffff */
.L_x_128:
[----:B--2---:R2:W4:Y:S02]  /*9ac0*/  SYNCS.PHASECHK.TRANS64.TRYWAIT P0, [R2+URZ+0xa0], R0 ;  /* 0x0000a000020075a7 */ /* 0x00452400080011ff */
[----:B----4-:R-:W-:Y:S05]  /*9ad0*/  @!P0 NANOSLEEP.SYNCS 0x989680 ;  /* 0x009896800000895d */ /* 0x010fea0003900000 */
[----:B------:R-:W4:Y:S02]  /*9ae0*/  @!P0 SYNCS.PHASECHK.TRANS64 P0, [R2+URZ+0xa0], R0 ;  /* 0x0000a000020085a7 */ /* 0x000f2400080010ff */
[----:B----4-:R-:W-:Y:S05]  /*9af0*/  @!P0 BRA `(.L_x_128) ;  /* 0xfffffffc00f08947 */ /* 0x010fea000383ffff */
[----:B------:R-:W-:Y:S05]  /*9b00*/  BRA `(.L_x_127) ;  /* 0xffffffd400bc7947 */ /* 0x000fea000383ffff */
.L_x_137:
[----:B--2---:R2:W4:Y:S02]  /*9b10*/  SYNCS.PHASECHK.TRANS64.TRYWAIT P0, [R4+URZ+0xa0], R5 ;  /* 0x0000a005040075a7 */ /* 0x00452400080011ff */
[----:B----4-:R-:W-:Y:S05]  /*9b20*/  @!P0 NANOSLEEP.SYNCS 0x989680 ;  /* 0x009896800000895d */ /* 0x010fea0003900000 */
[----:B------:R-:W4:Y:S02]  /*9b30*/  @!P0 SYNCS.PHASECHK.TRANS64 P0, [R4+URZ+0xa0], R5 ;  /* 0x0000a005040085a7 */ /* 0x000f2400080010ff */
[----:B----4-:R-:W-:Y:S05]  /*9b40*/  @!P0 BRA `(.L_x_137) ;  /* 0xfffffffc00f08947 */ /* 0x010fea000383ffff */
[----:B------:R-:W-:Y:S05]  /*9b50*/  BRA `(.L_x_136) ;  /* 0xffffffe000d87947 */ /* 0x000fea000383ffff */
        .weak           $__internal_0_$__cuda_sm10x_tcgen05_guardrail_trap_col_being_dealloced_not_returned_by_alloc
        .type           $__internal_0_$__cuda_sm10x_tcgen05_guardrail_trap_col_being_dealloced_not_returned_by_alloc,@function
        .size           $__internal_0_$__cuda_sm10x_tcgen05_guardrail_trap_col_being_dealloced_not_returned_by_alloc,($__internal_1_$__cuda_sm10x_tcgen05_guardrail_trap_phase_invalid_during_alloc - $__internal_0_$__cuda_sm10x_tcgen05_guardrail_trap_col_being_dealloced_not_returned_by_alloc)
$__internal_0_$__cuda_sm10x_tcgen05_guardrail_trap_col_being_dealloced_not_returned_by_alloc:
[----:B------:R-:W-:Y:S05]  /*9b60*/  BPT.TRAP 0x1 ;  /* 0x000000040000795c */ /* 0x000fea0000300000 */
[----:B------:R-:W-:-:S04]  /*9b70*/  HFMA2 R3, -RZ, RZ, 0, 0 ;  /* 0x00000000ff037431 */ /* 0x000fc800000001ff */
[----:B------:R-:W-:Y:S05]  /*9b80*/  RET.REL.NODEC R2 `(_ZN7cutlass13device_kernelINS_4gemm6kernel13GemmUniversalIN4cute5tupleIJiiiiEEENS1_10collective13CollectiveMmaINS1_35MainloopSm100TmaUmmaWarpSpecializedILi10ELi2ELi4ENS5_IJNS4_1CILi2EEENSA_ILi1EEESC_EEEEENS5_IJNSA_ILi128EEENSA_ILi192EEENSA_ILi64EEEEEENS_6half_tENS5_IJlSC_lEEESJ_SK_NS4_8TiledMMAINS4_8MMA_AtomIJNS4_26SM100_MMA_F16BF16_2x1SM_SSISJ_SJ_fLi128ELi192ELNS4_4UMMA5MajorE0ELSP_0ELNSO_7ScaleInE0ELSQ_0EEEEEENS4_6LayoutINS5_IJSC_SC_SC_EEENS5_IJNSA_ILi0EEESV_SV_EEEEENS5_IJNS4_10UnderscoreESY_SY_EEEEENS4_18SM100_TMA_2SM_LOADENS4_14ComposedLayoutINS4_7SwizzleILi3ELi4ELi3EEENS4_18smem_ptr_flag_bitsILi16EEENST_INS5_IJNSA_ILi8EEESH_EEENS5_IJSH_SC_EEEEEEEvNS4_8identityES11_S1B_vS1C_EENS_8epilogue10collective18CollectiveEpilogueINS1E_23Sm100TmaWarpSpecializedILi3ELi2ELi32ELb1ELb0EEEJNS5_IJSH_SG_SH_EEENS5_IJNST_ISH_SC_EENST_INS5_IJNSA_ILi32EEESB_EEENS5_IJSC_NSA_ILi96EEEEEEEEEEESJ_SK_SJ_SK_NS1E_6fusion15FusionCallbacksIS1I_NS1R_17LinearCombinationISJ_fSJ_fLNS_15FloatRoundStyleE2EEES1J_S1Q_JEEENS4_5SM1004TMEM4LOAD26SM100_TMEM_LOAD_32dp32b32xENS4_13SM90_TMA_LOADENS12_INS13_ILi2ELi4ELi3EEES16_NST_INS5_IJS17_S1L_EEENS5_IJS1L_SC_EEEEEEENS4_39AutoVectorizingCopyWithAssumedAlignmentILi128EEENS4_14SM90_TMA_STOREES26_S28_S28_EEEvvEEEEvNT_6ParamsE) ;  /* 0xffffff64021c7950 */ /* 0x000fea0003c3ffff */
        .weak           $__internal_1_$__cuda_sm10x_tcgen05_guardrail_trap_phase_invalid_during_alloc
        .type           $__internal_1_$__cuda_sm10x_tcgen05_guardrail_trap_phase_invalid_during_alloc,@function
        .size           $__internal_1_$__cuda_sm10x_tcgen05_guardrail_trap_phase_invalid_during_alloc,($__internal_2_$__cuda_sm10x_tcgen05_guardrail_trap_unallocated_columns_being_dealloced - $__internal_1_$__cuda_sm10x_tcgen05_guardrail_trap_phase_invalid_during_alloc)
$__internal_1_$__cuda_sm10x_tcgen05_guardrail_trap_phase_invalid_during_alloc:
[----:B------:R-:W-:Y:S05]  /*9b90*/  BPT.TRAP 0x1 ;  /* 0x000000040000795c */ /* 0x000fea0000300000 */
[----:B------:R-:W-:-:S04]  /*9ba0*/  MOV R3, 0x0 ;  /* 0x0000000000037802 */ /* 0x000fc80000000f00 */
[----:B------:R-:W-:Y:S05]  /*9bb0*/  RET.REL.NODEC R2 `(_ZN7cutlass13device_kernelINS_4gemm6kernel13GemmUniversalIN4cute5tupleIJiiiiEEENS1_10collective13CollectiveMmaINS1_35MainloopSm100TmaUmmaWarpSpecializedILi10ELi2ELi4ENS5_IJNS4_1CILi2EEENSA_ILi1EEESC_EEEEENS5_IJNSA_ILi128EEENSA_ILi192EEENSA_ILi64EEEEEENS_6half_tENS5_IJlSC_lEEESJ_SK_NS4_8TiledMMAINS4_8MMA_AtomIJNS4_26SM100_MMA_F16BF16_2x1SM_SSISJ_SJ_fLi128ELi192ELNS4_4UMMA5MajorE0ELSP_0ELNSO_7ScaleInE0ELSQ_0EEEEEENS4_6LayoutINS5_IJSC_SC_SC_EEENS5_IJNSA_ILi0EEESV_SV_EEEEENS5_IJNS4_10UnderscoreESY_SY_EEEEENS4_18SM100_TMA_2SM_LOADENS4_14ComposedLayoutINS4_7SwizzleILi3ELi4ELi3EEENS4_18smem_ptr_flag_bitsILi16EEENST_INS5_IJNSA_ILi8EEESH_EEENS5_IJSH_SC_EEEEEEEvNS4_8identityES11_S1B_vS1C_EENS_8epilogue10collective18CollectiveEpilogueINS1E_23Sm100TmaWarpSpecializedILi3ELi2ELi32ELb1ELb0EEEJNS5_IJSH_SG_SH_EEENS5_IJNST_ISH_SC_EENST_INS5_IJNSA_ILi32EEESB_EEENS5_IJSC_NSA_ILi96EEEEEEEEEEESJ_SK_SJ_SK_NS1E_6fusion15FusionCallbacksIS1I_NS1R_17LinearCombinationISJ_fSJ_fLNS_15FloatRoundStyleE2EEES1J_S1Q_JEEENS4_5SM1004TMEM4LOAD26SM100_TMEM_LOAD_32dp32b32xENS4_13SM90_TMA_LOADENS12_INS13_ILi2ELi4ELi3EEES16_NST_INS5_IJS17_S1L_EEENS5_IJS1L_SC_EEEEEEENS4_39AutoVectorizingCopyWithAssumedAlignmentILi128EEENS4_14SM90_TMA_STOREES26_S28_S28_EEEvvEEEEvNT_6ParamsE) ;  /* 0xffffff6402107950 */ /* 0x000fea0003c3ffff */
        .weak           $__internal_2_$__cuda_sm10x_tcgen05_guardrail_trap_unallocated_columns_being_dealloced
        .type           $__internal_2_$__cuda_sm10x_tcgen05_guardrail_trap_unallocated_columns_being_dealloced,@function
        .size           $__internal_2_$__cuda_sm10x_tcgen05_guardrail_trap_unallocated_columns_being_dealloced,(.L_x_203 - $__internal_2_$__cuda_sm10x_tcgen05_guardrail_trap_unallocated_columns_being_dealloced)
$__internal_2_$__cuda_sm10x_tcgen05_guardrail_trap_unallocated_columns_being_dealloced:
[----:B------:R-:W-:Y:S05]  /*9bc0*/  BPT.TRAP 0x1 ;  /* 0x000000040000795c */ /* 0x000fea0000300000 */
[----:B------:R-:W-:-:S04]  /*9bd0*/  HFMA2 R3, -RZ, RZ, 0, 0 ;  /* 0x00000000ff037431 */ /* 0x000fc800000001ff */
[----:B------:R-:W-:Y:S05]  /*9be0*/  RET.REL.NODEC R2 `(_ZN7cutlass13device_kernelINS_4gemm6kernel13GemmUniversalIN4cute5tupleIJiiiiEEENS1_10collective13CollectiveMmaINS1_35MainloopSm100TmaUmmaWarpSpecializedILi10ELi2ELi4ENS5_IJNS4_1CILi2EEENSA_ILi1EEESC_EEEEENS5_IJNSA_ILi128EEENSA_ILi192EEENSA_ILi64EEEEEENS_6half_tENS5_IJlSC_lEEESJ_SK_NS4_8TiledMMAINS4_8MMA_AtomIJNS4_26SM100_MMA_F16BF16_2x1SM_SSISJ_SJ_fLi128ELi192ELNS4_4UMMA5MajorE0ELSP_0ELNSO_7ScaleInE0ELSQ_0EEEEEENS4_6LayoutINS5_IJSC_SC_SC_EEENS5_IJNSA_ILi0EEESV_SV_EEEEENS5_IJNS4_10UnderscoreESY_SY_EEEEENS4_18SM100_TMA_2SM_LOADENS4_14ComposedLayoutINS4_7SwizzleILi3ELi4ELi3EEENS4_18smem_ptr_flag_bitsILi16EEENST_INS5_IJNSA_ILi8EEESH_EEENS5_IJSH_SC_EEEEEEEvNS4_8identityES11_S1B_vS1C_EENS_8epilogue10collective18CollectiveEpilogueINS1E_23Sm100TmaWarpSpecializedILi3ELi2ELi32ELb1ELb0EEEJNS5_IJSH_SG_SH_EEENS5_IJNST_ISH_SC_EENST_INS5_IJNSA_ILi32EEESB_EEENS5_IJSC_NSA_ILi96EEEEEEEEEEESJ_SK_SJ_SK_NS1E_6fusion15FusionCallbacksIS1I_NS1R_17LinearCombinationISJ_fSJ_fLNS_15FloatRoundStyleE2EEES1J_S1Q_JEEENS4_5SM1004TMEM4LOAD26SM100_TMEM_LOAD_32dp32b32xENS4_13SM90_TMA_LOADENS12_INS13_ILi2ELi4ELi3EEES16_NST_INS5_IJS17_S1L_EEENS5_IJS1L_SC_EEEEEEENS4_39AutoVectorizingCopyWithAssumedAlignmentILi128EEENS4_14SM90_TMA_STOREES26_S28_S28_EEEvvEEEEvNT_6ParamsE) ;  /* 0xffffff6402047950 */ /* 0x000fea0003c3ffff */
.L_x_202:
[----:B------:R-:W-:-:S00]  /*9bf0*/  BRA `(.L_x_202) ;  /* 0xfffffffc00fc7947 */ /* 0x000fc0000383ffff */
[----:B------:R-:W-:-:S00]  /*9c00*/  NOP ;  /* 0x0000000000007918 */ /* 0x000fc00000000000 */
[----:B------:R-:W-:-:S00]  /*9c10*/  NOP ;  /* 0x0000000000007918 */ /* 0x000fc00000000000 */
[----:B------:R-:W-:-:S00]  /*9c20*/  NOP ;  /* 0x0000000000007918 */ /* 0x000fc00000000000 */
[----:B------:R-:W-:-:S00]  /*9c30*/  NOP ;  /* 0x0000000000007918 */ /* 0x000fc00000000000 */
[----:B------:R-:W-:-:S00]  /*9c40*/  NOP ;  /* 0x0000000000007918 */ /* 0x000fc00000000000 */
[----:B------:R-:W-:-:S00]  /*9c50*/  NOP ;  /* 0x0000000000007918 */ /* 0x000fc00000000000 */
[----:B------:R-:W-:-:S00]  /*9c60*/  NOP ;  /* 0x0000000000007918 */ /* 0x000fc00000000000 */
[----:B------:R-:W-:-:S00]  /*9c70*/  NOP ;  /* 0x0000000000007918 */ /* 0x000fc00000000000 */
.L_x_203:


//--------------------- .nv.global.init           --------------------------
	.section	.nv.global.init,"aw",@progbits
.nv.global.init:
	.type		$str$27,@object
	.size		$str$27,($str$28 - $str$27)
$str$27:
        /*0000*/ 	.byte	0x28, 0x61, 0x64, 0x64, 0x72, 0x65, 0x73, 0x73, 0x20, 0x26, 0x20, 0x6d, 0x61, 0x73, 0x6b, 0x29
        /*0010*/ 	.byte	0x20, 0x3d, 0x3d, 0x20, 0x30, 0x00
	.type		$str$28,@object
	.size		$str$28,($str$26 - $str$28)
$str$28:
        /*0016*/ 	.byte	0x2f, 0x74, 0x6d, 0x70, 0x2f, 0x63, 0x75, 0x74, 0x6c, 0x61, 0x73, 0x73, 0x5f, 0x73, 0x77, 0x65
        /*0026*/ 	.byte	0x65, 0x70, 0x5f, 0x73, 0x72, 0x63, 0x2f, 0x69, 0x6e, 0x63, 0x6c, 0x75, 0x64, 0x65, 0x2f, 0x63
        /*0036*/ 	.byte	0x75, 0x74, 0x65, 0x2f, 0x70, 0x6f, 0x69, 0x6e, 0x74, 0x65, 0x72, 0x5f, 0x66, 0x6c, 0x61, 0x67
        /*0046*/ 	.byte	0x67, 0x65, 0x64, 0x2e, 0x68, 0x70, 0x70, 0x00
	.type		$str$26,@object
	.size		$str$26,($str$25 - $str$26)
$str$26:
        /*004e*/ 	.byte	0x2f, 0x74, 0x6d, 0x70, 0x2f, 0x63, 0x75, 0x74, 0x6c, 0x61, 0x73, 0x73, 0x5f, 0x73, 0x77, 0x65
        /*005e*/ 	.byte	0x65, 0x70, 0x5f, 0x73, 0x72, 0x63, 0x2f, 0x69, 0x6e, 0x63, 0x6c, 0x75, 0x64, 0x65, 0x2f, 0x63
        /*006e*/ 	.byte	0x75, 0x74, 0x65, 0x2f, 0x61, 0x74, 0x6f, 0x6d, 0x2f, 0x63, 0x6f, 0x70, 0x79, 0x5f, 0x74, 0x72
        /*007e*/ 	.byte	0x61, 0x69, 0x74, 0x73, 0x5f, 0x73, 0x6d, 0x31, 0x30, 0x30, 0x2e, 0x68, 0x70, 0x70, 0x00
	.type		$str$25,@object
	.size		$str$25,(__unnamed_1 - $str$25)
$str$25:
        /*008d*/ 	.byte	0x28, 0x28, 0x75, 0x69, 0x6e, 0x74, 0x33, 0x32, 0x5f, 0x74, 0x28, 0x74, 0x68, 0x72, 0x65, 0x61
        /*009d*/ 	.byte	0x64, 0x49, 0x64, 0x78, 0x2e, 0x78, 0x29, 0x20, 0x2f, 0x20, 0x33, 0x32, 0x29, 0x20, 0x25, 0x20
        /*00ad*/ 	.byte	0x34, 0x29, 0x20, 0x3d, 0x3d, 0x20, 0x28, 0x28, 0x28, 0x74, 0x6d, 0x65, 0x6d, 0x5f, 0x61, 0x64
        /*00bd*/ 	.byte	0x64, 0x72, 0x20, 0x3e, 0x3e, 0x20, 0x31, 0x36, 0x29, 0x20, 0x2f, 0x20, 0x33, 0x32, 0x29, 0x20
        /*00cd*/ 	.byte	0x25, 0x20, 0x34, 0x29, 0x00
	.type		__unnamed_1,@object
	.size		__unnamed_1,(__unnamed_2 - __unnamed_1)
__unnamed_1:
        /*00d2*/ 	.byte	0x61, 0x75, 0x74, 0x6f, 0x20, 0x63, 0x75, 0x74, 0x65, 0x3a, 0x3a, 0x61, 0x73, 0x5f, 0x70, 0x6f
        /* <DEDUP_REMOVED lines=24> */
        /*0262*/ 	.byte	0x39, 0x36, 0x3e, 0x3e, 0x3e, 0x3e, 0x5d, 0x00
	.type		__unnamed_2,@object
	.size		__unnamed_2,(.L_2 - __unnamed_2)
__unnamed_2:
        /* <DEDUP_REMOVED lines=42> */
        /*050a*/ 	.byte	0x3e, 0x3e, 0x5d, 0x00
.L_2:


//--------------------- .nv.shared._ZN7cutlass13device_kernelINS_4gemm6kernel13GemmUniversalIN4cute5tupleIJiiiiEEENS1_10collective13CollectiveMmaINS1_35MainloopSm100TmaUmmaWarpSpecializedILi10ELi2ELi4ENS5_IJNS4_1CILi2EEENSA_ILi1EEESC_EEEEENS5_IJNSA_ILi128EEENSA_ILi192EEENSA_ILi64EEEEEENS_6half_tENS5_IJlSC_lEEESJ_SK_NS4_8TiledMMAINS4_8MMA_AtomIJNS4_26SM100_MMA_F16BF16_2x1SM_SSISJ_SJ_fLi128ELi192ELNS4_4UMMA5MajorE0ELSP_0ELNSO_7ScaleInE0ELSQ_0EEEEEENS4_6LayoutINS5_IJSC_SC_SC_EEENS5_IJNSA_ILi0EEESV_SV_EEEEENS5_IJNS4_10UnderscoreESY_SY_EEEEENS4_18SM100_TMA_2SM_LOADENS4_14ComposedLayoutINS4_7SwizzleILi3ELi4ELi3EEENS4_18smem_ptr_flag_bitsILi16EEENST_INS5_IJNSA_ILi8EEESH_EEENS5_IJSH_SC_EEEEEEEvNS4_8identityES11_S1B_vS1C_EENS_8epilogue10collective18CollectiveEpilogueINS1E_23Sm100TmaWarpSpecializedILi3ELi2ELi32ELb1ELb0EEEJNS5_IJSH_SG_SH_EEENS5_IJNST_ISH_SC_EENST_INS5_IJNSA_ILi32EEESB_EEENS5_IJSC_NSA_ILi96EEEEEEEEEEESJ_SK_SJ_SK_NS1E_6fusion15FusionCallbacksIS1I_NS1R_17LinearCombinationISJ_fSJ_fLNS_15FloatRoundStyleE2EEES1J_S1Q_JEEENS4_5SM1004TMEM4LOAD26SM100_TMEM_LOAD_32dp32b32xENS4_13SM90_TMA_LOADENS12_INS13_ILi2ELi4ELi3EEES16_NST_INS5_IJS17_S1L_EEENS5_IJS1L_SC_EEEEEEENS4_39AutoVectorizingCopyWithAssumedAlignmentILi128EEENS4_14SM90_TMA_STOREES26_S28_S28_EEEvvEEEEvNT_6ParamsE --------------------------
	.section	.nv.shared._ZN7cutlass13device_kernelINS_4gemm6kernel13GemmUniversalIN4cute5tupleIJiiiiEEENS1_10collective13CollectiveMmaINS1_35MainloopSm100TmaUmmaWarpSpecializedILi10ELi2ELi4ENS5_IJNS4_1CILi2EEENSA_ILi1EEESC_EEEEENS5_IJNSA_ILi128EEENSA_ILi192EEENSA_ILi64EEEEEENS_6half_tENS5_IJlSC_lEEESJ_SK_NS4_8TiledMMAINS4_8MMA_AtomIJNS4_26SM100_MMA_F16BF16_2x1SM_SSISJ_SJ_fLi128ELi192ELNS4_4UMMA5MajorE0ELSP_0ELNSO_7ScaleInE0ELSQ_0EEEEEENS4_6LayoutINS5_IJSC_SC_SC_EEENS5_IJNSA_ILi0EEESV_SV_EEEEENS5_IJNS4_10UnderscoreESY_SY_EEEEENS4_18SM100_TMA_2SM_LOADENS4_14ComposedLayoutINS4_7SwizzleILi3ELi4ELi3EEENS4_18smem_ptr_flag_bitsILi16EEENST_INS5_IJNSA_ILi8EEESH_EEENS5_IJSH_SC_EEEEEEEvNS4_8identityES11_S1B_vS1C_EENS_8epilogue10collective18CollectiveEpilogueINS1E_23Sm100TmaWarpSpecializedILi3ELi2ELi32ELb1ELb0EEEJNS5_IJSH_SG_SH_EEENS5_IJNST_ISH_SC_EENST_INS5_IJNSA_ILi32EEESB_EEENS5_IJSC_NSA_ILi96EEEEEEEEEEESJ_SK_SJ_SK_NS1E_6fusion15FusionCallbacksIS1I_NS1R_17LinearCombinationISJ_fSJ_fLNS_15FloatRoundStyleE2EEES1J_S1Q_JEEENS4_5SM1004TMEM4LOAD26SM100_TMEM_LOAD_32dp32b32xENS4_13SM90_TMA_LOADENS12_INS13_ILi2ELi4ELi3EEES16_NST_INS5_IJS17_S1L_EEENS5_IJS1L_SC_EEEEEEENS4_39AutoVectorizingCopyWithAssumedAlignmentILi128EEENS4_14SM90_TMA_STOREES26_S28_S28_EEEvvEEEEvNT_6ParamsE,"aw",@nobits
	.sectionflags	@""
	.align	16
	.zero		1024


//--------------------- .nv.shared.reserved.0     --------------------------
	.section	.nv.shared.reserved.0,"aw",@nobits
	.weak		__nv_reservedSMEM_offset_0_alias
	.size		__nv_reservedSMEM_offset_0_alias, 0, 64
	.other		__nv_reservedSMEM_offset_0_alias,@"STO_CUDA_RESERVED_SHARED STV_DEFAULT"
__nv_reservedSMEM_offset_0_alias:
	.zero		0
.nv.shared.reserved.0:
	.zero		64
	.weak		__nv_reservedSMEM_tcgen05_partition
	.type		__nv_reservedSMEM_tcgen05_partition,@object
	.size		__nv_reservedSMEM_tcgen05_partition,(.L_0 - __nv_reservedSMEM_tcgen05_partition)
__nv_reservedSMEM_tcgen05_partition:
	.zero		32
.L_0:


//--------------------- .nv.global                --------------------------
	.section	.nv.global,"aw",@nobits
.nv.global:
	.type		_ZN40_INTERNAL_3e407b7d_4_k_cu_ed8cf10c_249034cute1_E,@object
	.size		_ZN40_INTERNAL_3e407b7d_4_k_cu_ed8cf10c_249034cute1_E,(_ZN40_INTERNAL_3e407b7d_4_k_cu_ed8cf10c_249034cuda3std3__45__cpo6cbeginE - _ZN40_INTERNAL_3e407b7d_4_k_cu_ed8cf10c_249034cute1_E)
_ZN40_INTERNAL_3e407b7d_4_k_cu_ed8cf10c_249034cute1_E:
	.zero		1
	.type		_ZN40_INTERNAL_3e407b7d_4_k_cu_ed8cf10c_249034cuda3std3__45__cpo6cbeginE,@object
	.size		_ZN40_INTERNAL_3e407b7d_4_k_cu_ed8cf10c_249034cuda3std3__45__cpo6cbeginE,(_ZN40_INTERNAL_3e407b7d_4_k_cu_ed8cf10c_249034cuda3std3__48in_placeE - _ZN40_INTERNAL_3e407b7d_4_k_cu_ed8cf10c_249034cuda3std3__45__cpo6cbeginE)
_ZN40_INTERNAL_3e407b7d_4_k_cu_ed8cf10c_249034cuda3std3__45__cpo6cbeginE:
	.zero		1
	.type		_ZN40_INTERNAL_3e407b7d_4_k_cu_ed8cf10c_249034cuda3std3__48in_placeE,@object
	.size		_ZN40_INTERNAL_3e407b7d_4_k_cu_ed8cf10c_249034cuda3std3__48in_placeE,(_ZN40_INTERNAL_3e407b7d_4_k_cu_ed8cf10c_249034cuda3std6ranges3__45__cpo9iter_moveE - _ZN40_INTERNAL_3e407b7d_4_k_cu_ed8cf10c_249034cuda3std3__48in_placeE)
_ZN40_INTERNAL_3e407b7d_4_k_cu_ed8cf10c_249034cuda3std3__48in_placeE:
	.zero		1
	.type		_ZN40_INTERNAL_3e407b7d_4_k_cu_ed8cf10c_249034cuda3std6ranges3__45__cpo9iter_moveE,@object
	.size		_ZN40_INTERNAL_3e407b7d_4_k_cu_ed8cf10c_249034cuda3std6ranges3__45__cpo9iter_moveE,(_ZN40_INTERNAL_3e407b7d_4_k_cu_ed8cf10c_249034cuda3std3__45__cpo5beginE - _ZN40_INTERNAL_3e407b7d_4_k_cu_ed8cf10c_249034cuda3std6ranges3__45__cpo9iter_moveE)
_ZN40_INTERNAL_3e407b7d_4_k_cu_ed8cf10c_249034cuda3std6ranges3__45__cpo9iter_moveE:
	.zero		1
	.type		_ZN40_INTERNAL_3e407b7d_4_k_cu_ed8cf10c_249034cuda3std3__45__cpo5beginE,@object
	.size		_ZN40_INTERNAL_3e407b7d_4_k_cu_ed8cf10c_249034cuda3std3__45__cpo5beginE,(_ZN40_INTERNAL_3e407b7d_4_k_cu_ed8cf10c_249034cuda3std3__442_GLOBAL__N__3e407b7d_4_k_cu_ed8cf10c_249036ignoreE - _ZN40_INTERNAL_3e407b7d_4_k_cu_ed8cf10c_249034cuda3std3__45__cpo5beginE)
_ZN40_INTERNAL_3e407b7d_4_k_cu_ed8cf10c_249034cuda3std3__45__cpo5beginE:
	.zero		1
	.type		_ZN40_INTERNAL_3e407b7d_4_k_cu_ed8cf10c_249034cuda3std3__442_GLOBAL__N__3e407b7d_4_k_cu_ed8cf10c_249036ignoreE,@object
	.size		_ZN40_INTERNAL_3e407b7d_4_k_cu_ed8cf10c_249034cuda3std3__442_GLOBAL__N__3e407b7d_4_k_cu_ed8cf10c_249036ignoreE,(_ZN40_INTERNAL_3e407b7d_4_k_cu_ed8cf10c_249034cute7productE - _ZN40_INTERNAL_3e407b7d_4_k_cu_ed8cf10c_249034cuda3std3__442_GLOBAL__N__3e407b7d_4_k_cu_ed8cf10c_249036ignoreE)
_ZN40_INTERNAL_3e407b7d_4_k_cu_ed8cf10c_249034cuda3std3__442_GLOBAL__N__3e407b7d_4_k_cu_ed8cf10c_249036ignoreE:
	.zero		1
	.type		_ZN40_INTERNAL_3e407b7d_4_k_cu_ed8cf10c_249034cute7productE,@object
	.size		_ZN40_INTERNAL_3e407b7d_4_k_cu_ed8cf10c_249034cute7productE,(_ZN40_INTERNAL_3e407b7d_4_k_cu_ed8cf10c_249034cuda3std3__45__cpo3endE - _ZN40_INTERNAL_3e407b7d_4_k_cu_ed8cf10c_249034cute7productE)
_ZN40_INTERNAL_3e407b7d_4_k_cu_ed8cf10c_249034cute7productE:
	.zero		1
	.type		_ZN40_INTERNAL_3e407b7d_4_k_cu_ed8cf10c_249034cuda3std3__45__cpo3endE,@object
	.size		_ZN40_INTERNAL_3e407b7d_4_k_cu_ed8cf10c_249034cuda3std3__45__cpo3endE,(_ZN40_INTERNAL_3e407b7d_4_k_cu_ed8cf10c_249034cuda3std3__419piecewise_constructE - _ZN40_INTERNAL_3e407b7d_4_k_cu_ed8cf10c_249034cuda3std3__45__cpo3endE)
_ZN40_INTERNAL_3e407b7d_4_k_cu_ed8cf10c_249034cuda3std3__45__cpo3endE:
	.zero		1
	.type		_ZN40_INTERNAL_3e407b7d_4_k_cu_ed8cf10c_249034cuda3std3__419piecewise_constructE,@object
	.size		_ZN40_INTERNAL_3e407b7d_4_k_cu_ed8cf10c_249034cuda3std3__419piecewise_constructE,(_ZN40_INTERNAL_3e407b7d_4_k_cu_ed8cf10c_249034cuda3std3__45__cpo4cendE - _ZN40_INTERNAL_3e407b7d_4_k_cu_ed8cf10c_249034cuda3std3__419piecewise_constructE)
_ZN40_INTERNAL_3e407b7d_4_k_cu_ed8cf10c_249034cuda3std3__419piecewise_constructE:
	.zero		1
	.type		_ZN40_INTERNAL_3e407b7d_4_k_cu_ed8cf10c_249034cuda3std3__45__cpo4cendE,@object
	.size		_ZN40_INTERNAL_3e407b7d_4_k_cu_ed8cf10c_249034cuda3std3__45__cpo4cendE,(_ZN40_INTERNAL_3e407b7d_4_k_cu_ed8cf10c_249034cuda3std6ranges3__45__cpo4swapE - _ZN40_INTERNAL_3e407b7d_4_k_cu_ed8cf10c_249034cuda3std3__45__cpo4cendE)
_ZN40_INTERNAL_3e407b7d_4_k_cu_ed8cf10c_249034cuda3std3__45__cpo4cendE:
	.zero		1
	.type		_ZN40_INTERNAL_3e407b7d_4_k_cu_ed8cf10c_249034cuda3std6ranges3__45__cpo4swapE,@object
	.size		_ZN40_INTERNAL_3e407b7d_4_k_cu_ed8cf10c_249034cuda3std6ranges3__45__cpo4swapE,(.L_10 - _ZN40_INTERNAL_3e407b7d_4_k_cu_ed8cf10c_249034cuda3std6ranges3__45__cpo4swapE)
_ZN40_INTERNAL_3e407b7d_4_k_cu_ed8cf10c_249034cuda3std6ranges3__45__cpo4swapE:
	.zero		1
.L_10:


//--------------------- .nv.constant0._ZN7cutlass13device_kernelINS_4gemm6kernel13GemmUniversalIN4cute5tupleIJiiiiEEENS1_10collective13CollectiveMmaINS1_35MainloopSm100TmaUmmaWarpSpecializedILi10ELi2ELi4ENS5_IJNS4_1CILi2EEENSA_ILi1EEESC_EEEEENS5_IJNSA_ILi128EEENSA_ILi192EEENSA_ILi64EEEEEENS_6half_tENS5_IJlSC_lEEESJ_SK_NS4_8TiledMMAINS4_8MMA_AtomIJNS4_26SM100_MMA_F16BF16_2x1SM_SSISJ_SJ_fLi128ELi192ELNS4_4UMMA5MajorE0ELSP_0ELNSO_7ScaleInE0ELSQ_0EEEEEENS4_6LayoutINS5_IJSC_SC_SC_EEENS5_IJNSA_ILi0EEESV_SV_EEEEENS5_IJNS4_10UnderscoreESY_SY_EEEEENS4_18SM100_TMA_2SM_LOADENS4_14ComposedLayoutINS4_7SwizzleILi3ELi4ELi3EEENS4_18smem_ptr_flag_bitsILi16EEENST_INS5_IJNSA_ILi8EEESH_EEENS5_IJSH_SC_EEEEEEEvNS4_8identityES11_S1B_vS1C_EENS_8epilogue10collective18CollectiveEpilogueINS1E_23Sm100TmaWarpSpecializedILi3ELi2ELi32ELb1ELb0EEEJNS5_IJSH_SG_SH_EEENS5_IJNST_ISH_SC_EENST_INS5_IJNSA_ILi32EEESB_EEENS5_IJSC_NSA_ILi96EEEEEEEEEEESJ_SK_SJ_SK_NS1E_6fusion15FusionCallbacksIS1I_NS1R_17LinearCombinationISJ_fSJ_fLNS_15FloatRoundStyleE2EEES1J_S1Q_JEEENS4_5SM1004TMEM4LOAD26SM100_TMEM_LOAD_32dp32b32xENS4_13SM90_TMA_LOADENS12_INS13_ILi2ELi4ELi3EEES16_NST_INS5_IJS17_S1L_EEENS5_IJS1L_SC_EEEEEEENS4_39AutoVectorizingCopyWithAssumedAlignmentILi128EEENS4_14SM90_TMA_STOREES26_S28_S28_EEEvvEEEEvNT_6ParamsE --------------------------
	.section	.nv.constant0._ZN7cutlass13device_kernelINS_4gemm6kernel13GemmUniversalIN4cute5tupleIJiiiiEEENS1_10collective13CollectiveMmaINS1_35MainloopSm100TmaUmmaWarpSpecializedILi10ELi2ELi4ENS5_IJNS4_1CILi2EEENSA_ILi1EEESC_EEEEENS5_IJNSA_ILi128EEENSA_ILi192EEENSA_ILi64EEEEEENS_6half_tENS5_IJlSC_lEEESJ_SK_NS4_8TiledMMAINS4_8MMA_AtomIJNS4_26SM100_MMA_F16BF16_2x1SM_SSISJ_SJ_fLi128ELi192ELNS4_4UMMA5MajorE0ELSP_0ELNSO_7ScaleInE0ELSQ_0EEEEEENS4_6LayoutINS5_IJSC_SC_SC_EEENS5_IJNSA_ILi0EEESV_SV_EEEEENS5_IJNS4_10UnderscoreESY_SY_EEEEENS4_18SM100_TMA_2SM_LOADENS4_14ComposedLayoutINS4_7SwizzleILi3ELi4ELi3EEENS4_18smem_ptr_flag_bitsILi16EEENST_INS5_IJNSA_ILi8EEESH_EEENS5_IJSH_SC_EEEEEEEvNS4_8identityES11_S1B_vS1C_EENS_8epilogue10collective18CollectiveEpilogueINS1E_23Sm100TmaWarpSpecializedILi3ELi2ELi32ELb1ELb0EEEJNS5_IJSH_SG_SH_EEENS5_IJNST_ISH_SC_EENST_INS5_IJNSA_ILi32EEESB_EEENS5_IJSC_NSA_ILi96EEEEEEEEEEESJ_SK_SJ_SK_NS1E_6fusion15FusionCallbacksIS1I_NS1R_17LinearCombinationISJ_fSJ_fLNS_15FloatRoundStyleE2EEES1J_S1Q_JEEENS4_5SM1004TMEM4LOAD26SM100_TMEM_LOAD_32dp32b32xENS4_13SM90_TMA_LOADENS12_INS13_ILi2ELi4ELi3EEES16_NST_INS5_IJS17_S1L_EEENS5_IJS1L_SC_EEEEEEENS4_39AutoVectorizingCopyWithAssumedAlignmentILi128EEENS4_14SM90_TMA_STOREES26_S28_S28_EEEvvEEEEvNT_6ParamsE,"a",@progbits
	.sectionflags	@""
	.align	4
.nv.constant0._ZN7cutlass13device_kernelINS_4gemm6kernel13GemmUniversalIN4cute5tupleIJiiiiEEENS1_10collective13CollectiveMmaINS1_35MainloopSm100TmaUmmaWarpSpecializedILi10ELi2ELi4ENS5_IJNS4_1CILi2EEENSA_ILi1EEESC_EEEEENS5_IJNSA_ILi128EEENSA_ILi192EEENSA_ILi64EEEEEENS_6half_tENS5_IJlSC_lEEESJ_SK_NS4_8TiledMMAINS4_8MMA_AtomIJNS4_26SM100_MMA_F16BF16_2x1SM_SSISJ_SJ_fLi128ELi192ELNS4_4UMMA5MajorE0ELSP_0ELNSO_7ScaleInE0ELSQ_0EEEEEENS4_6LayoutINS5_IJSC_SC_SC_EEENS5_IJNSA_ILi0EEESV_SV_EEEEENS5_IJNS4_10UnderscoreESY_SY_EEEEENS4_18SM100_TMA_2SM_LOADENS4_14ComposedLayoutINS4_7SwizzleILi3ELi4ELi3EEENS4_18smem_ptr_flag_bitsILi16EEENST_INS5_IJNSA_ILi8EEESH_EEENS5_IJSH_SC_EEEEEEEvNS4_8identityES11_S1B_vS1C_EENS_8epilogue10collective18CollectiveEpilogueINS1E_23Sm100TmaWarpSpecializedILi3ELi2ELi32ELb1ELb0EEEJNS5_IJSH_SG_SH_EEENS5_IJNST_ISH_SC_EENST_INS5_IJNSA_ILi32EEESB_EEENS5_IJSC_NSA_ILi96EEEEEEEEEEESJ_SK_SJ_SK_NS1E_6fusion15FusionCallbacksIS1I_NS1R_17LinearCombinationISJ_fSJ_fLNS_15FloatRoundStyleE2EEES1J_S1Q_JEEENS4_5SM1004TMEM4LOAD26SM100_TMEM_LOAD_32dp32b32xENS4_13SM90_TMA_LOADENS12_INS13_ILi2ELi4ELi3EEES16_NST_INS5_IJS17_S1L_EEENS5_IJS1L_SC_EEEEEEENS4_39AutoVectorizingCopyWithAssumedAlignmentILi128EEENS4_14SM90_TMA_STOREES26_S28_S28_EEEvvEEEEvNT_6ParamsE:
	.zero		2944


//--------------------- SYMBOLS --------------------------

	.type		.nv.reservedSmem.offset0,@object
	.size		.nv.reservedSmem.offset0,0x4
	.type		.nv.reservedSmem.cap,@object
	.size		.nv.reservedSmem.cap,0x4
	.type		__assertfail,@function
